	.target	sm_100a

	.elftype	@"ET_EXEC"


//--------------------- .note.nv.tkinfo           --------------------------
	.section	.note.nv.tkinfo,"",@"SHT_NOTE"
	.sectionflags	@"SHF_NOTE_NV_TKINFO"
	.tkinfo
        /*0018*/ 	.word	0x00000002
        /*0030*/ 	.string	""
        /*0030*/ 	.string	"ptxas"
        /*0030*/ 	.string	"Cuda compilation tools, release 13.0, V13.0.88"
        /*0030*/ 	.string	"Build cuda_13.0.r13.0/compiler.36424714_0"
        /*0030*/ 	.string	"-arch sm_100a -m 64 "



//--------------------- .note.nv.cuinfo           --------------------------
	.section	.note.nv.cuinfo,"",@"SHT_NOTE"
	.sectionflags	@"SHF_NOTE_NV_CUINFO"
        /*0018*/ 	.short	0x0002
        /*001a*/ 	.short	0x0064
        /*001c*/ 	.short	0x0082
	.zero		2


//--------------------- .nv.info                  --------------------------
	.section	.nv.info,"",@"SHT_CUDA_INFO"
	.align	4


	//----- nvinfo : EIATTR_REGCOUNT
	.align		4
        /*0000*/ 	.byte	0x04, 0x2f
        /*0002*/ 	.short	(.L_19 - .L_18)
	.align		4
.L_18:
        /*0004*/ 	.word	index@(_ZN7cutlass13device_kernelINS_4gemm6kernel13GemmUniversalIN4cute5tupleIJiiiiEEENS1_10collective13CollectiveMmaINS1_35MainloopSm100TmaUmmaWarpSpecializedILi4ELi2ELi4ENS5_IJNS4_1CILi2EEENSA_ILi1EEESC_EEEEENS5_IJNSA_ILi256EEENSA_ILi128EEESG_EEENS_10bfloat16_tENS5_IJlSC_lEEESI_SJ_NS4_8TiledMMAINS4_8MMA_AtomIJNS4_26SM100_MMA_F16BF16_2x1SM_SSISI_SI_fLi256ELi128ELNS4_4UMMA5MajorE0ELSO_0ELNSN_7ScaleInE0ELSP_0EEEEEENS4_6LayoutINS5_IJSC_SC_SC_EEENS5_IJNSA_ILi0EEESU_SU_EEEEENS5_IJNS4_10UnderscoreESX_SX_EEEEENS4_18SM100_TMA_2SM_LOADENS4_14ComposedLayoutINS4_7SwizzleILi3ELi4ELi3EEENS4_18smem_ptr_flag_bitsILi16EEENSS_INS5_IJNSA_ILi8EEENSA_ILi64EEEEEENS5_IJS17_SC_EEEEEEEvNS4_8identityES10_S1B_vS1C_EENS_8epilogue10collective18CollectiveEpilogueINS1E_23Sm100TmaWarpSpecializedILi4ELi2ELi32ELb1ELb0EEEJNS5_IJSG_SG_SG_EEENS5_IJNSS_ISG_SC_EENSS_INSA_ILi32EEESC_EEEEESI_SJ_SI_SJ_NS1E_6fusion15FusionCallbacksIS1I_NS1O_17LinearCombinationISI_fSI_fLNS_15FloatRoundStyleE2EEES1J_S1N_JEEENS4_5SM1004TMEM4LOAD26SM100_TMEM_LOAD_32dp32b32xENS4_13SM90_TMA_LOADENS11_INS12_ILi2ELi4ELi3EEES15_NSS_INS5_IJS16_S1L_EEENS5_IJS1L_SC_EEEEEEENS4_39AutoVectorizingCopyWithAssumedAlignmentILi128EEENS4_14SM90_TMA_STOREES23_S25_S25_EEEvvEEEEvNT_6ParamsE)
        /*0008*/ 	.word	0x00000073


	//----- nvinfo : EIATTR_FRAME_SIZE
	.align		4
.L_19:
        /*000c*/ 	.byte	0x04, 0x11
        /*000e*/ 	.short	(.L_21 - .L_20)
	.align		4
.L_20:
        /*0010*/ 	.word	index@($__internal_2_$__cuda_sm10x_tcgen05_guardrail_trap_unallocated_columns_being_dealloced)
        /*0014*/ 	.word	0x00000000


	//----- nvinfo : EIATTR_FRAME_SIZE
	.align		4
.L_21:
        /*0018*/ 	.byte	0x04, 0x11
        /*001a*/ 	.short	(.L_23 - .L_22)
	.align		4
.L_22:
        /*001c*/ 	.word	index@($__internal_1_$__cuda_sm10x_tcgen05_guardrail_trap_phase_invalid_during_alloc)
        /*0020*/ 	.word	0x00000000


	//----- nvinfo : EIATTR_FRAME_SIZE
	.align		4
.L_23:
        /*0024*/ 	.byte	0x04, 0x11
        /*0026*/ 	.short	(.L_25 - .L_24)
	.align		4
.L_24:
        /*0028*/ 	.word	index@($__internal_0_$__cuda_sm10x_tcgen05_guardrail_trap_col_being_dealloced_not_returned_by_alloc)
        /*002c*/ 	.word	0x00000000


	//----- nvinfo : EIATTR_FRAME_SIZE
	.align		4
.L_25:
        /*0030*/ 	.byte	0x04, 0x11
        /*0032*/ 	.short	(.L_27 - .L_26)
	.align		4
.L_26:
        /*0034*/ 	.word	index@(_ZN7cutlass13device_kernelINS_4gemm6kernel13GemmUniversalIN4cute5tupleIJiiiiEEENS1_10collective13CollectiveMmaINS1_35MainloopSm100TmaUmmaWarpSpecializedILi4ELi2ELi4ENS5_IJNS4_1CILi2EEENSA_ILi1EEESC_EEEEENS5_IJNSA_ILi256EEENSA_ILi128EEESG_EEENS_10bfloat16_tENS5_IJlSC_lEEESI_SJ_NS4_8TiledMMAINS4_8MMA_AtomIJNS4_26SM100_MMA_F16BF16_2x1SM_SSISI_SI_fLi256ELi128ELNS4_4UMMA5MajorE0ELSO_0ELNSN_7ScaleInE0ELSP_0EEEEEENS4_6LayoutINS5_IJSC_SC_SC_EEENS5_IJNSA_ILi0EEESU_SU_EEEEENS5_IJNS4_10UnderscoreESX_SX_EEEEENS4_18SM100_TMA_2SM_LOADENS4_14ComposedLayoutINS4_7SwizzleILi3ELi4ELi3EEENS4_18smem_ptr_flag_bitsILi16EEENSS_INS5_IJNSA_ILi8EEENSA_ILi64EEEEEENS5_IJS17_SC_EEEEEEEvNS4_8identityES10_S1B_vS1C_EENS_8epilogue10collective18CollectiveEpilogueINS1E_23Sm100TmaWarpSpecializedILi4ELi2ELi32ELb1ELb0EEEJNS5_IJSG_SG_SG_EEENS5_IJNSS_ISG_SC_EENSS_INSA_ILi32EEESC_EEEEESI_SJ_SI_SJ_NS1E_6fusion15FusionCallbacksIS1I_NS1O_17LinearCombinationISI_fSI_fLNS_15FloatRoundStyleE2EEES1J_S1N_JEEENS4_5SM1004TMEM4LOAD26SM100_TMEM_LOAD_32dp32b32xENS4_13SM90_TMA_LOADENS11_INS12_ILi2ELi4ELi3EEES15_NSS_INS5_IJS16_S1L_EEENS5_IJS1L_SC_EEEEEEENS4_39AutoVectorizingCopyWithAssumedAlignmentILi128EEENS4_14SM90_TMA_STOREES23_S25_S25_EEEvvEEEEvNT_6ParamsE)
        /*0038*/ 	.word	0x00000000


	//----- nvinfo : EIATTR_MIN_STACK_SIZE
	.align		4
.L_27:
        /*003c*/ 	.byte	0x04, 0x12
        /*003e*/ 	.short	(.L_29 - .L_28)
	.align		4
.L_28:
        /*0040*/ 	.word	index@(_ZN7cutlass13device_kernelINS_4gemm6kernel13GemmUniversalIN4cute5tupleIJiiiiEEENS1_10collective13CollectiveMmaINS1_35MainloopSm100TmaUmmaWarpSpecializedILi4ELi2ELi4ENS5_IJNS4_1CILi2EEENSA_ILi1EEESC_EEEEENS5_IJNSA_ILi256EEENSA_ILi128EEESG_EEENS_10bfloat16_tENS5_IJlSC_lEEESI_SJ_NS4_8TiledMMAINS4_8MMA_AtomIJNS4_26SM100_MMA_F16BF16_2x1SM_SSISI_SI_fLi256ELi128ELNS4_4UMMA5MajorE0ELSO_0ELNSN_7ScaleInE0ELSP_0EEEEEENS4_6LayoutINS5_IJSC_SC_SC_EEENS5_IJNSA_ILi0EEESU_SU_EEEEENS5_IJNS4_10UnderscoreESX_SX_EEEEENS4_18SM100_TMA_2SM_LOADENS4_14ComposedLayoutINS4_7SwizzleILi3ELi4ELi3EEENS4_18smem_ptr_flag_bitsILi16EEENSS_INS5_IJNSA_ILi8EEENSA_ILi64EEEEEENS5_IJS17_SC_EEEEEEEvNS4_8identityES10_S1B_vS1C_EENS_8epilogue10collective18CollectiveEpilogueINS1E_23Sm100TmaWarpSpecializedILi4ELi2ELi32ELb1ELb0EEEJNS5_IJSG_SG_SG_EEENS5_IJNSS_ISG_SC_EENSS_INSA_ILi32EEESC_EEEEESI_SJ_SI_SJ_NS1E_6fusion15FusionCallbacksIS1I_NS1O_17LinearCombinationISI_fSI_fLNS_15FloatRoundStyleE2EEES1J_S1N_JEEENS4_5SM1004TMEM4LOAD26SM100_TMEM_LOAD_32dp32b32xENS4_13SM90_TMA_LOADENS11_INS12_ILi2ELi4ELi3EEES15_NSS_INS5_IJS16_S1L_EEENS5_IJS1L_SC_EEEEEEENS4_39AutoVectorizingCopyWithAssumedAlignmentILi128EEENS4_14SM90_TMA_STOREES23_S25_S25_EEEvvEEEEvNT_6ParamsE)
        /*0044*/ 	.word	0x00000000
.L_29:


//--------------------- .nv.compat                --------------------------
	.section	.nv.compat,"",@"SHT_CUDA_COMPAT_INFO"
	.align	4
        /*0000*/ 	.byte	0x02, 0x09, 0x01, 0x00, 0x02, 0x02, 0x02, 0x00, 0x02, 0x05, 0x05, 0x00, 0x03, 0x07, 0x01, 0x01
        /*0010*/ 	.byte	0x02, 0x03, 0x01, 0x00, 0x02, 0x06, 0x01, 0x00, 0x04, 0x0b, 0x08, 0x00, 0x09, 0x00, 0x00, 0x00
        /*0020*/ 	.byte	0x00, 0x00, 0x00, 0x00


//--------------------- .nv.info._ZN7cutlass13device_kernelINS_4gemm6kernel13GemmUniversalIN4cute5tupleIJiiiiEEENS1_10collective13CollectiveMmaINS1_35MainloopSm100TmaUmmaWarpSpecializedILi4ELi2ELi4ENS5_IJNS4_1CILi2EEENSA_ILi1EEESC_EEEEENS5_IJNSA_ILi256EEENSA_ILi128EEESG_EEENS_10bfloat16_tENS5_IJlSC_lEEESI_SJ_NS4_8TiledMMAINS4_8MMA_AtomIJNS4_26SM100_MMA_F16BF16_2x1SM_SSISI_SI_fLi256ELi128ELNS4_4UMMA5MajorE0ELSO_0ELNSN_7ScaleInE0ELSP_0EEEEEENS4_6LayoutINS5_IJSC_SC_SC_EEENS5_IJNSA_ILi0EEESU_SU_EEEEENS5_IJNS4_10UnderscoreESX_SX_EEEEENS4_18SM100_TMA_2SM_LOADENS4_14ComposedLayoutINS4_7SwizzleILi3ELi4ELi3EEENS4_18smem_ptr_flag_bitsILi16EEENSS_INS5_IJNSA_ILi8EEENSA_ILi64EEEEEENS5_IJS17_SC_EEEEEEEvNS4_8identityES10_S1B_vS1C_EENS_8epilogue10collective18CollectiveEpilogueINS1E_23Sm100TmaWarpSpecializedILi4ELi2ELi32ELb1ELb0EEEJNS5_IJSG_SG_SG_EEENS5_IJNSS_ISG_SC_EENSS_INSA_ILi32EEESC_EEEEESI_SJ_SI_SJ_NS1E_6fusion15FusionCallbacksIS1I_NS1O_17LinearCombinationISI_fSI_fLNS_15FloatRoundStyleE2EEES1J_S1N_JEEENS4_5SM1004TMEM4LOAD26SM100_TMEM_LOAD_32dp32b32xENS4_13SM90_TMA_LOADENS11_INS12_ILi2ELi4ELi3EEES15_NSS_INS5_IJS16_S1L_EEENS5_IJS1L_SC_EEEEEEENS4_39AutoVectorizingCopyWithAssumedAlignmentILi128EEENS4_14SM90_TMA_STOREES23_S25_S25_EEEvvEEEEvNT_6ParamsE --------------------------
	.section	.nv.info._ZN7cutlass13device_kernelINS_4gemm6kernel13GemmUniversalIN4cute5tupleIJiiiiEEENS1_10collective13CollectiveMmaINS1_35MainloopSm100TmaUmmaWarpSpecializedILi4ELi2ELi4ENS5_IJNS4_1CILi2EEENSA_ILi1EEESC_EEEEENS5_IJNSA_ILi256EEENSA_ILi128EEESG_EEENS_10bfloat16_tENS5_IJlSC_lEEESI_SJ_NS4_8TiledMMAINS4_8MMA_AtomIJNS4_26SM100_MMA_F16BF16_2x1SM_SSISI_SI_fLi256ELi128ELNS4_4UMMA5MajorE0ELSO_0ELNSN_7ScaleInE0ELSP_0EEEEEENS4_6LayoutINS5_IJSC_SC_SC_EEENS5_IJNSA_ILi0EEESU_SU_EEEEENS5_IJNS4_10UnderscoreESX_SX_EEEEENS4_18SM100_TMA_2SM_LOADENS4_14ComposedLayoutINS4_7SwizzleILi3ELi4ELi3EEENS4_18smem_ptr_flag_bitsILi16EEENSS_INS5_IJNSA_ILi8EEENSA_ILi64EEEEEENS5_IJS17_SC_EEEEEEEvNS4_8identityES10_S1B_vS1C_EENS_8epilogue10collective18CollectiveEpilogueINS1E_23Sm100TmaWarpSpecializedILi4ELi2ELi32ELb1ELb0EEEJNS5_IJSG_SG_SG_EEENS5_IJNSS_ISG_SC_EENSS_INSA_ILi32EEESC_EEEEESI_SJ_SI_SJ_NS1E_6fusion15FusionCallbacksIS1I_NS1O_17LinearCombinationISI_fSI_fLNS_15FloatRoundStyleE2EEES1J_S1N_JEEENS4_5SM1004TMEM4LOAD26SM100_TMEM_LOAD_32dp32b32xENS4_13SM90_TMA_LOADENS11_INS12_ILi2ELi4ELi3EEES15_NSS_INS5_IJS16_S1L_EEENS5_IJS1L_SC_EEEEEEENS4_39AutoVectorizingCopyWithAssumedAlignmentILi128EEENS4_14SM90_TMA_STOREES23_S25_S25_EEEvvEEEEvNT_6ParamsE,"",@"SHT_CUDA_INFO"
	.sectionflags	@""
	.align	4


	//----- nvinfo : EIATTR_CUDA_API_VERSION
	.align		4
        /*0000*/ 	.byte	0x04, 0x37
        /*0002*/ 	.short	(.L_31 - .L_30)
.L_30:
        /*0004*/ 	.word	0x00000082


	//----- nvinfo : EIATTR_KPARAM_INFO
	.align		4
.L_31:
        /*0008*/ 	.byte	0x04, 0x17
        /*000a*/ 	.short	(.L_33 - .L_32)
.L_32:
        /*000c*/ 	.word	0x00000000
        /*0010*/ 	.short	0x0000
        /*0012*/ 	.short	0x0000
        /*0014*/ 	.byte	0x00, 0xf0, 0x01, 0x20


	//----- nvinfo : EIATTR_AT_ENTRY_FRAGMENTS
	.align		4
.L_33:
        /*0018*/ 	.byte	0x04, 0x4f
        /*001a*/ 	.short	(.L_35 - .L_34)


	//   ....[0]....
.L_34:
        /*001c*/ 	.word	0x00000007


	//----- nvinfo : EIATTR_RESERVED_SMEM_USED
	.align		4
.L_35:
        /*0020*/ 	.byte	0x01, 0x41
	.zero		2


	//----- nvinfo : EIATTR_SPARSE_MMA_MASK
	.align		4
        /*0024*/ 	.byte	0x03, 0x50
        /*0026*/ 	.short	0x0000


	//----- nvinfo : EIATTR_TCGEN05_2CTA_USED
	.align		4
        /*0028*/ 	.byte	0x01, 0x52
	.zero		2


	//----- nvinfo : EIATTR_MAXREG_COUNT
	.align		4
        /*002c*/ 	.byte	0x03, 0x1b
        /*002e*/ 	.short	0x00ff


	//----- nvinfo : EIATTR_NUM_BARRIERS
	.align		4
        /*0030*/ 	.byte	0x02, 0x4c
        /*0032*/ 	.byte	0x07
	.zero		1


	//----- nvinfo : EIATTR_EXTERNS
	.align		4
        /*0034*/ 	.byte	0x04, 0x0f
        /*0036*/ 	.short	(.L_37 - .L_36)


	//   ....[0]....
	.align		4
.L_36:
        /*0038*/ 	.word	index@(__assertfail)


	//----- nvinfo : EIATTR_MERCURY_ISA_VERSION
	.align		4
.L_37:
        /*003c*/ 	.byte	0x03, 0x5f
        /*003e*/ 	.short	0x0101


	//----- nvinfo : EIATTR_INT_WARP_WIDE_INSTR_OFFSETS
	.align		4
        /*0040*/ 	.byte	0x04, 0x31
        /*0042*/ 	.short	(.L_39 - .L_38)


	//   ....[0]....
.L_38:
        /*0044*/ 	.word	0x00000d10


	//   ....[1]....
        /*0048*/ 	.word	0x00000db0


	//   ....[2]....
        /*004c*/ 	.word	0x00002270


	//   ....[3]....
        /*0050*/ 	.word	0x00004300


	//   ....[4]....
        /*0054*/ 	.word	0x00004330


	//   ....[5]....
        /*0058*/ 	.word	0x00004380


	//   ....[6]....
        /*005c*/ 	.word	0x00004ca0


	//   ....[7]....
        /*0060*/ 	.word	0x00004d00


	//   ....[8]....
        /*0064*/ 	.word	0x00004de0


	//   ....[9]....
        /*0068*/ 	.word	0x00004e50


	//   ....[10]....
        /*006c*/ 	.word	0x00004f60


	//   ....[11]....
        /*0070*/ 	.word	0x00004ff0


	//   ....[12]....
        /*0074*/ 	.word	0x000051c0


	//   ....[13]....
        /*0078*/ 	.word	0x00005320


	//----- nvinfo : EIATTR_COOP_GROUP_MASK_REGIDS
	.align		4
.L_39:
        /*007c*/ 	.byte	0x04, 0x29
        /*007e*/ 	.short	(.L_41 - .L_40)


	//   ....[0]....
.L_40:
        /*0080*/ 	.word	0xffffffff


	//   ....[1]....
        /*0084*/ 	.word	0xffffffff


	//   ....[2]....
        /*0088*/ 	.word	0xffffffff


	//   ....[3]....
        /*008c*/ 	.word	0xffffffff


	//   ....[4]....
        /*0090*/ 	.word	0xffffffff


	//   ....[5]....
        /*0094*/ 	.word	0xffffffff


	//   ....[6]....
        /*0098*/ 	.word	0xffffffff


	//   ....[7]....
        /*009c*/ 	.word	0xffffffff


	//   ....[8]....
        /*00a0*/ 	.word	0xffffffff


	//   ....[9]....
        /*00a4*/ 	.word	0xffffffff


	//   ....[10]....
        /*00a8*/ 	.word	0xffffffff


	//   ....[11]....
        /*00ac*/ 	.word	0xffffffff


	//   ....[12]....
        /*00b0*/ 	.word	0xffffffff


	//   ....[13]....
        /*00b4*/ 	.word	0xffffffff


	//----- nvinfo : EIATTR_COOP_GROUP_INSTR_OFFSETS
	.align		4
.L_41:
        /*00b8*/ 	.byte	0x04, 0x28
        /*00ba*/ 	.short	(.L_43 - .L_42)


	//   ....[0]....
.L_42:
        /*00bc*/ 	.word	0x000000c0


	//   ....[1]....
        /*00c0*/ 	.word	0x00000500


	//   ....[2]....
        /*00c4*/ 	.word	0x00000680


	//   ....[3]....
        /*00c8*/ 	.word	0x00000810


	//   ....[4]....
        /*00cc*/ 	.word	0x00000900


	//   ....[5]....
        /*00d0*/ 	.word	0x00000a60


	//   ....[6]....
        /*00d4*/ 	.word	0x00000bf0


	//   ....[7]....
        /*00d8*/ 	.word	0x00000e30


	//   ....[8]....
        /*00dc*/ 	.word	0x00002150


	//   ....[9]....
        /*00e0*/ 	.word	0x00002f30


	//   ....[10]....
        /*00e4*/ 	.word	0x00003400


	//   ....[11]....
        /*00e8*/ 	.word	0x00003430


	//   ....[12]....
        /*00ec*/ 	.word	0x00004210


	//   ....[13]....
        /*00f0*/ 	.word	0x00004420


	//----- nvinfo : EIATTR_VRC_CTA_INIT_COUNT
	.align		4
.L_43:
        /*00f4*/ 	.byte	0x02, 0x4a
        /*00f6*/ 	.byte	0x80
	.zero		1


	//----- nvinfo : EIATTR_SYSCALL_OFFSETS
	.align		4
        /*00f8*/ 	.byte	0x04, 0x46
        /*00fa*/ 	.short	(.L_45 - .L_44)


	//   ....[0]....
.L_44:
        /*00fc*/ 	.word	0x00005da0


	//   ....[1]....
        /*0100*/ 	.word	0x00005e90


	//   ....[2]....
        /*0104*/ 	.word	0x00006600


	//   ....[3]....
        /*0108*/ 	.word	0x00007280


	//   ....[4]....
        /*010c*/ 	.word	0x00007ed0


	//   ....[5]....
        /*0110*/ 	.word	0x00008b20


	//----- nvinfo : EIATTR_MBARRIER_INSTR_OFFSETS
	.align		4
.L_45:
        /*0114*/ 	.byte	0x04, 0x39
        /*0116*/ 	.short	(.L_47 - .L_46)


	//   ....[0]....
.L_46:
        /*0118*/ 	.word	0x000005f0
        /*011c*/ 	.word	0x000000ff
        /*0120*/ 	.word	0x00000000
        /*0124*/ 	.short	0x0100
        /*0126*/ 	.byte	0x08
	.zero		1


	//   ....[1]....
        /*0128*/ 	.word	0x00000600
        /*012c*/ 	.word	0x000000ff
        /*0130*/ 	.word	0x00000020
        /*0134*/ 	.short	0x0100
        /*0136*/ 	.byte	0x08
	.zero		1


	//   ....[2]....
        /*0138*/ 	.word	0x00000610
        /*013c*/ 	.word	0x000000ff
        /*0140*/ 	.word	0x00000008
        /*0144*/ 	.short	0x0100
        /*0146*/ 	.byte	0x08
	.zero		1


	//   ....[3]....
        /*0148*/ 	.word	0x00000620
        /*014c*/ 	.word	0x000000ff
        /*0150*/ 	.word	0x00000028
        /*0154*/ 	.short	0x0100
        /*0156*/ 	.byte	0x08
	.zero		1


	//   ....[4]....
        /*0158*/ 	.word	0x00000630
        /*015c*/ 	.word	0x000000ff
        /*0160*/ 	.word	0x00000010
        /*0164*/ 	.short	0x0100
        /*0166*/ 	.byte	0x08
	.zero		1


	//   ....[5]....
        /*0168*/ 	.word	0x00000640
        /*016c*/ 	.word	0x000000ff
        /*0170*/ 	.word	0x00000030
        /*0174*/ 	.short	0x0100
        /*0176*/ 	.byte	0x08
	.zero		1


	//   ....[6]....
        /*0178*/ 	.word	0x00000650
        /*017c*/ 	.word	0x000000ff
        /*0180*/ 	.word	0x00000018
        /*0184*/ 	.short	0x0100
        /*0186*/ 	.byte	0x08
	.zero		1


	//   ....[7]....
        /*0188*/ 	.word	0x00000660
        /*018c*/ 	.word	0x000000ff
        /*0190*/ 	.word	0x00000038
        /*0194*/ 	.short	0x0100
        /*0196*/ 	.byte	0x08
	.zero		1


	//   ....[8]....
        /*0198*/ 	.word	0x00000780
        /*019c*/ 	.word	0x000000ff
        /*01a0*/ 	.word	0x00000040
        /*01a4*/ 	.short	0x0100
        /*01a6*/ 	.byte	0x09
	.zero		1


	//   ....[9]....
        /*01a8*/ 	.word	0x00000790
        /*01ac*/ 	.word	0x000000ff
        /*01b0*/ 	.word	0x00000060
        /*01b4*/ 	.short	0x0100
        /*01b6*/ 	.byte	0x09
	.zero		1


	//   ....[10]....
        /*01b8*/ 	.word	0x000007a0
        /*01bc*/ 	.word	0x000000ff
        /*01c0*/ 	.word	0x00000048
        /*01c4*/ 	.short	0x0100
        /*01c6*/ 	.byte	0x09
	.zero		1


	//   ....[11]....
        /*01c8*/ 	.word	0x000007b0
        /*01cc*/ 	.word	0x000000ff
        /*01d0*/ 	.word	0x00000068
        /*01d4*/ 	.short	0x0100
        /*01d6*/ 	.byte	0x09
	.zero		1


	//   ....[12]....
        /*01d8*/ 	.word	0x000007c0
        /*01dc*/ 	.word	0x000000ff
        /*01e0*/ 	.word	0x00000050
        /*01e4*/ 	.short	0x0100
        /*01e6*/ 	.byte	0x09
	.zero		1


	//   ....[13]....
        /*01e8*/ 	.word	0x000007d0
        /*01ec*/ 	.word	0x000000ff
        /*01f0*/ 	.word	0x00000070
        /*01f4*/ 	.short	0x0100
        /*01f6*/ 	.byte	0x09
	.zero		1


	//   ....[14]....
        /*01f8*/ 	.word	0x000007e0
        /*01fc*/ 	.word	0x000000ff
        /*0200*/ 	.word	0x00000058
        /*0204*/ 	.short	0x0100
        /*0206*/ 	.byte	0x09
	.zero		1


	//   ....[15]....
        /*0208*/ 	.word	0x000007f0
        /*020c*/ 	.word	0x000000ff
        /*0210*/ 	.word	0x00000078
        /*0214*/ 	.short	0x0100
        /*0216*/ 	.byte	0x09
	.zero		1


	//   ....[16]....
        /*0218*/ 	.word	0x000008d0
        /*021c*/ 	.word	0x000000ff
        /*0220*/ 	.word	0x00000080
        /*0224*/ 	.short	0x0100
        /*0226*/ 	.byte	0x08
	.zero		1


	//   ....[17]....
        /*0228*/ 	.word	0x000008e0
        /*022c*/ 	.word	0x000000ff
        /*0230*/ 	.word	0x00000088
        /*0234*/ 	.short	0x0100
        /*0236*/ 	.byte	0x08
	.zero		1


	//   ....[18]....
        /*0238*/ 	.word	0x00000a10
        /*023c*/ 	.word	0x000000ff
        /*0240*/ 	.word	0x00000090
        /*0244*/ 	.short	0x0100
        /*0246*/ 	.byte	0x08
	.zero		1


	//   ....[19]....
        /*0248*/ 	.word	0x00000a20
        /*024c*/ 	.word	0x000000ff
        /*0250*/ 	.word	0x000000a0
        /*0254*/ 	.short	0x0100
        /*0256*/ 	.byte	0x08
	.zero		1


	//   ....[20]....
        /*0258*/ 	.word	0x00000a30
        /*025c*/ 	.word	0x000000ff
        /*0260*/ 	.word	0x00000098
        /*0264*/ 	.short	0x0100
        /*0266*/ 	.byte	0x08
	.zero		1


	//   ....[21]....
        /*0268*/ 	.word	0x00000a40
        /*026c*/ 	.word	0x000000ff
        /*0270*/ 	.word	0x000000a8
        /*0274*/ 	.short	0x0100
        /*0276*/ 	.byte	0x08
	.zero		1


	//   ....[22]....
        /*0278*/ 	.word	0x00000b60
        /*027c*/ 	.word	0x000000ff
        /*0280*/ 	.word	0x000000b0
        /*0284*/ 	.short	0x0100
        /*0286*/ 	.byte	0x09
	.zero		1


	//   ....[23]....
        /*0288*/ 	.word	0x00000b70
        /*028c*/ 	.word	0x000000ff
        /*0290*/ 	.word	0x000000d0
        /*0294*/ 	.short	0x0100
        /*0296*/ 	.byte	0x09
	.zero		1


	//   ....[24]....
        /*0298*/ 	.word	0x00000b80
        /*029c*/ 	.word	0x000000ff
        /*02a0*/ 	.word	0x000000b8
        /*02a4*/ 	.short	0x0100
        /*02a6*/ 	.byte	0x09
	.zero		1


	//   ....[25]....
        /*02a8*/ 	.word	0x00000b90
        /*02ac*/ 	.word	0x000000ff
        /*02b0*/ 	.word	0x000000d8
        /*02b4*/ 	.short	0x0100
        /*02b6*/ 	.byte	0x09
	.zero		1


	//   ....[26]....
        /*02b8*/ 	.word	0x00000ba0
        /*02bc*/ 	.word	0x000000ff
        /*02c0*/ 	.word	0x000000c0
        /*02c4*/ 	.short	0x0100
        /*02c6*/ 	.byte	0x09
	.zero		1


	//   ....[27]....
        /*02c8*/ 	.word	0x00000bb0
        /*02cc*/ 	.word	0x000000ff
        /*02d0*/ 	.word	0x000000e0
        /*02d4*/ 	.short	0x0100
        /*02d6*/ 	.byte	0x09
	.zero		1


	//   ....[28]....
        /*02d8*/ 	.word	0x00000bc0
        /*02dc*/ 	.word	0x000000ff
        /*02e0*/ 	.word	0x000000c8
        /*02e4*/ 	.short	0x0100
        /*02e6*/ 	.byte	0x09
	.zero		1


	//   ....[29]....
        /*02e8*/ 	.word	0x00000bd0
        /*02ec*/ 	.word	0x000000ff
        /*02f0*/ 	.word	0x000000e8
        /*02f4*/ 	.short	0x0100
        /*02f6*/ 	.byte	0x09
	.zero		1


	//   ....[30]....
        /*02f8*/ 	.word	0x00000cc0
        /*02fc*/ 	.word	0x000000ff
        /*0300*/ 	.word	0x000000f0
        /*0304*/ 	.short	0x0100
        /*0306*/ 	.byte	0x08
	.zero		1


	//   ....[31]....
        /*0308*/ 	.word	0x00000cd0
        /*030c*/ 	.word	0x000000ff
        /*0310*/ 	.word	0x00000100
        /*0314*/ 	.short	0x0100
        /*0316*/ 	.byte	0x08
	.zero		1


	//   ....[32]....
        /*0318*/ 	.word	0x00000ce0
        /*031c*/ 	.word	0x000000ff
        /*0320*/ 	.word	0x000000f8
        /*0324*/ 	.short	0x0100
        /*0326*/ 	.byte	0x08
	.zero		1


	//   ....[33]....
        /*0328*/ 	.word	0x00000cf0
        /*032c*/ 	.word	0x000000ff
        /*0330*/ 	.word	0x00000108
        /*0334*/ 	.short	0x0100
        /*0336*/ 	.byte	0x08
	.zero		1


	//   ....[34]....
        /*0338*/ 	.word	0x00000de0
        /*033c*/ 	.word	0x000000ff
        /*0340*/ 	.word	0x00000110
        /*0344*/ 	.short	0x0100
        /*0346*/ 	.byte	0x06
	.zero		1


	//   ....[35]....
        /*0348*/ 	.word	0x000017f0
        /*034c*/ 	.word	0x00000002
        /*0350*/ 	.word	0x00000100
        /*0354*/ 	.short	0x010a
        /*0356*/ 	.byte	0xff
	.zero		1


	//   ....[36]....
        /*0358*/ 	.word	0x00001820
        /*035c*/ 	.word	0x00000002
        /*0360*/ 	.word	0x000000f0
        /*0364*/ 	.short	0x0101
        /*0366*/ 	.byte	0xff
	.zero		1


	//   ....[37]....
        /*0368*/ 	.word	0x000018f0
        /*036c*/ 	.word	0x000000ff
        /*0370*/ 	.word	0x00000020
        /*0374*/ 	.short	0x010a
        /*0376*/ 	.byte	0x08
	.zero		1


	//   ....[38]....
        /*0378*/ 	.word	0x000019f0
        /*037c*/ 	.word	0x000000ff
        /*0380*/ 	.word	0x00000020
        /*0384*/ 	.short	0x010a
        /*0386*/ 	.byte	0x21
	.zero		1


	//   ....[39]....
        /*0388*/ 	.word	0x00001ba0
        /*038c*/ 	.word	0x000000ff
        /*0390*/ 	.word	0x00000020
        /*0394*/ 	.short	0x010a
        /*0396*/ 	.byte	0x08
	.zero		1


	//   ....[40]....
        /*0398*/ 	.word	0x00001d60
        /*039c*/ 	.word	0x000000ff
        /*03a0*/ 	.word	0x00000088
        /*03a4*/ 	.short	0x0101
        /*03a6*/ 	.byte	0x04
	.zero		1


	//   ....[41]....
        /*03a8*/ 	.word	0x00001d80
        /*03ac*/ 	.word	0x000000ff
        /*03b0*/ 	.word	0x00000020
        /*03b4*/ 	.short	0x010a
        /*03b6*/ 	.byte	0x08
	.zero		1


	//   ....[42]....
        /*03b8*/ 	.word	0x00001e00
        /*03bc*/ 	.word	0x000000ff
        /*03c0*/ 	.word	0x00000020
        /*03c4*/ 	.short	0x010a
        /*03c6*/ 	.byte	0x21
	.zero		1


	//   ....[43]....
        /*03c8*/ 	.word	0x00001f90
        /*03cc*/ 	.word	0x000000ff
        /*03d0*/ 	.word	0x00000020
        /*03d4*/ 	.short	0x010a
        /*03d6*/ 	.byte	0x08
	.zero		1


	//   ....[44]....
        /*03d8*/ 	.word	0x00002180
        /*03dc*/ 	.word	0x00000002
        /*03e0*/ 	.word	0x00000090
        /*03e4*/ 	.short	0x010a
        /*03e6*/ 	.byte	0xff
	.zero		1


	//   ....[45]....
        /*03e8*/ 	.word	0x00002240
        /*03ec*/ 	.word	0x00000002
        /*03f0*/ 	.word	0x00000000
        /*03f4*/ 	.short	0x0101
        /*03f6*/ 	.byte	0xff
	.zero		1


	//   ....[46]....
        /*03f8*/ 	.word	0x000027a0
        /*03fc*/ 	.word	0x000000ff
        /*0400*/ 	.word	0x00000000
        /*0404*/ 	.short	0x010a
        /*0406*/ 	.byte	0x05
	.zero		1


	//   ....[47]....
        /*0408*/ 	.word	0x00002830
        /*040c*/ 	.word	0x000000ff
        /*0410*/ 	.word	0x00000000
        /*0414*/ 	.short	0x010a
        /*0416*/ 	.byte	0x05
	.zero		1


	//   ....[48]....
        /*0418*/ 	.word	0x000028c0
        /*041c*/ 	.word	0x000000ff
        /*0420*/ 	.word	0x00000000
        /*0424*/ 	.short	0x010a
        /*0426*/ 	.byte	0x05
	.zero		1


	//   ....[49]....
        /*0428*/ 	.word	0x00002960
        /*042c*/ 	.word	0x00000000
        /*0430*/ 	.word	0x00000000
        /*0434*/ 	.short	0x010a
        /*0436*/ 	.byte	0xff
	.zero		1


	//   ....[50]....
        /*0438*/ 	.word	0x00002a90
        /*043c*/ 	.word	0x00000000
        /*0440*/ 	.word	0x000000f0
        /*0444*/ 	.short	0x010a
        /*0446*/ 	.byte	0xff
	.zero		1


	//   ....[51]....
        /*0448*/ 	.word	0x00002b00
        /*044c*/ 	.word	0x00000000
        /*0450*/ 	.word	0x00000000
        /*0454*/ 	.short	0x0101
        /*0456*/ 	.byte	0xff
	.zero		1


	//   ....[52]....
        /*0458*/ 	.word	0x00002b20
        /*045c*/ 	.word	0x000000ff
        /*0460*/ 	.word	0x000000a0
        /*0464*/ 	.short	0x010a
        /*0466*/ 	.byte	0x05
	.zero		1


	//   ....[53]....
        /*0468*/ 	.word	0x00002c40
        /*046c*/ 	.word	0x00000000
        /*0470*/ 	.word	0x00000090
        /*0474*/ 	.short	0x010a
        /*0476*/ 	.byte	0xff
	.zero		1


	//   ....[54]....
        /*0478*/ 	.word	0x00002d40
        /*047c*/ 	.word	0x00000000
        /*0480*/ 	.word	0x00000000
        /*0484*/ 	.short	0x0101
        /*0486*/ 	.byte	0xff
	.zero		1


	//   ....[55]....
        /*0488*/ 	.word	0x00002dd0
        /*048c*/ 	.word	0x000000ff
        /*0490*/ 	.word	0x000000a0
        /*0494*/ 	.short	0x0106
        /*0496*/ 	.byte	0x05
	.zero		1


	//   ....[56]....
        /*0498*/ 	.word	0x00002df0
        /*049c*/ 	.word	0x000000ff
        /*04a0*/ 	.word	0x000000a0
        /*04a4*/ 	.short	0x010a
        /*04a6*/ 	.byte	0x05
	.zero		1


	//   ....[57]....
        /*04a8*/ 	.word	0x00002e80
        /*04ac*/ 	.word	0x000000ff
        /*04b0*/ 	.word	0x000000a0
        /*04b4*/ 	.short	0x0106
        /*04b6*/ 	.byte	0x04
	.zero		1


	//   ....[58]....
        /*04b8*/ 	.word	0x00002ec0
        /*04bc*/ 	.word	0x00000000
        /*04c0*/ 	.word	0x000000a0
        /*04c4*/ 	.short	0x010a
        /*04c6*/ 	.byte	0xff
	.zero		1


	//   ....[59]....
        /*04c8*/ 	.word	0x00003100
        /*04cc*/ 	.word	0x000000ff
        /*04d0*/ 	.word	0x00000008
        /*04d4*/ 	.short	0x010a
        /*04d6*/ 	.byte	0x06
	.zero		1


	//   ....[60]....
        /*04d8*/ 	.word	0x00003120
        /*04dc*/ 	.word	0x000000ff
        /*04e0*/ 	.word	0x00000008
        /*04e4*/ 	.short	0x010a
        /*04e6*/ 	.byte	0x06
	.zero		1


	//   ....[61]....
        /*04e8*/ 	.word	0x000032b0
        /*04ec*/ 	.word	0x000000ff
        /*04f0*/ 	.word	0x00000008
        /*04f4*/ 	.short	0x010a
        /*04f6*/ 	.byte	0x06
	.zero		1


	//   ....[62]....
        /*04f8*/ 	.word	0x000032d0
        /*04fc*/ 	.word	0x000000ff
        /*0500*/ 	.word	0x00000008
        /*0504*/ 	.short	0x010a
        /*0506*/ 	.byte	0x06
	.zero		1


	//   ....[63]....
        /*0508*/ 	.word	0x00003390
        /*050c*/ 	.word	0x000000ff
        /*0510*/ 	.word	0x00000000
        /*0514*/ 	.short	0x0101
        /*0516*/ 	.byte	0x07
	.zero		1


	//   ....[64]....
        /*0518*/ 	.word	0x00003750
        /*051c*/ 	.word	0x00000000
        /*0520*/ 	.word	0x00000090
        /*0524*/ 	.short	0x010a
        /*0526*/ 	.byte	0xff
	.zero		1


	//   ....[65]....
        /*0528*/ 	.word	0x00003810
        /*052c*/ 	.word	0x00000000
        /*0530*/ 	.word	0x00000000
        /*0534*/ 	.short	0x0101
        /*0536*/ 	.byte	0xff
	.zero		1


	//   ....[66]....
        /*0538*/ 	.word	0x000038c0
        /*053c*/ 	.word	0x000000ff
        /*0540*/ 	.word	0x00000000
        /*0544*/ 	.short	0x010a
        /*0546*/ 	.byte	0x09
	.zero		1


	//   ....[67]....
        /*0548*/ 	.word	0x000038e0
        /*054c*/ 	.word	0x000000ff
        /*0550*/ 	.word	0x000000d0
        /*0554*/ 	.short	0x010a
        /*0556*/ 	.byte	0x08
	.zero		1


	//   ....[68]....
        /*0558*/ 	.word	0x00003990
        /*055c*/ 	.word	0x000000ff
        /*0560*/ 	.word	0x00000000
        /*0564*/ 	.short	0x010a
        /*0566*/ 	.byte	0x0e
	.zero		1


	//   ....[69]....
        /*0568*/ 	.word	0x00003ac0
        /*056c*/ 	.word	0x000000ff
        /*0570*/ 	.word	0x00000000
        /*0574*/ 	.short	0x010a
        /*0576*/ 	.byte	0x26
	.zero		1


	//   ....[70]....
        /*0578*/ 	.word	0x00003f00
        /*057c*/ 	.word	0x000000ff
        /*0580*/ 	.word	0x00000000
        /*0584*/ 	.short	0x010a
        /*0586*/ 	.byte	0x08
	.zero		1


	//   ....[71]....
        /*0588*/ 	.word	0x00003f90
        /*058c*/ 	.word	0x000000ff
        /*0590*/ 	.word	0x00000000
        /*0594*/ 	.short	0x010a
        /*0596*/ 	.byte	0x08
	.zero		1


	//   ....[72]....
        /*0598*/ 	.word	0x00004020
        /*059c*/ 	.word	0x000000ff
        /*05a0*/ 	.word	0x00000000
        /*05a4*/ 	.short	0x010a
        /*05a6*/ 	.byte	0x08
	.zero		1


	//   ....[73]....
        /*05a8*/ 	.word	0x000040c0
        /*05ac*/ 	.word	0x00000000
        /*05b0*/ 	.word	0x00000000
        /*05b4*/ 	.short	0x010a
        /*05b6*/ 	.byte	0xff
	.zero		1


	//   ....[74]....
        /*05b8*/ 	.word	0x00004100
        /*05bc*/ 	.word	0x00000000
        /*05c0*/ 	.word	0x00000000
        /*05c4*/ 	.short	0x010a
        /*05c6*/ 	.byte	0xff
	.zero		1


	//   ....[75]....
        /*05c8*/ 	.word	0x00004170
        /*05cc*/ 	.word	0x000000ff
        /*05d0*/ 	.word	0x00000000
        /*05d4*/ 	.short	0x0101
        /*05d6*/ 	.byte	0x05
	.zero		1


	//   ....[76]....
        /*05d8*/ 	.word	0x000041b0
        /*05dc*/ 	.word	0x000000ff
        /*05e0*/ 	.word	0x00000110
        /*05e4*/ 	.short	0x010a
        /*05e6*/ 	.byte	0x07
	.zero		1


	//   ....[77]....
        /*05e8*/ 	.word	0x00004200
        /*05ec*/ 	.word	0x000000ff
        /*05f0*/ 	.word	0x00000000
        /*05f4*/ 	.short	0x0101
        /*05f6*/ 	.byte	0x05
	.zero		1


	//   ....[78]....
        /*05f8*/ 	.word	0x00004650
        /*05fc*/ 	.word	0x00000000
        /*0600*/ 	.word	0x00000090
        /*0604*/ 	.short	0x010a
        /*0606*/ 	.byte	0xff
	.zero		1


	//   ....[79]....
        /*0608*/ 	.word	0x00004710
        /*060c*/ 	.word	0x00000000
        /*0610*/ 	.word	0x00000000
        /*0614*/ 	.short	0x0101
        /*0616*/ 	.byte	0xff
	.zero		1


	//   ....[80]....
        /*0618*/ 	.word	0x00004a30
        /*061c*/ 	.word	0x000000ff
        /*0620*/ 	.word	0x00000088
        /*0624*/ 	.short	0x010a
        /*0626*/ 	.byte	0x06
	.zero		1


	//   ....[81]....
        /*0628*/ 	.word	0x00004c20
        /*062c*/ 	.word	0x000000ff
        /*0630*/ 	.word	0x00000060
        /*0634*/ 	.short	0x010a
        /*0636*/ 	.byte	0x06
	.zero		1


	//   ....[82]....
        /*0638*/ 	.word	0x00004d90
        /*063c*/ 	.word	0x000000ff
        /*0640*/ 	.word	0x00000040
        /*0644*/ 	.short	0x010b
        /*0646*/ 	.byte	0x06
	.zero		1


	//   ....[83]....
        /*0648*/ 	.word	0x00004da0
        /*064c*/ 	.word	0x000000ff
        /*0650*/ 	.word	0x00000000
        /*0654*/ 	.short	0x0101
        /*0656*/ 	.byte	0x08
	.zero		1


	//   ....[84]....
        /*0658*/ 	.word	0x00004db0
        /*065c*/ 	.word	0x000000ff
        /*0660*/ 	.word	0x00000068
        /*0664*/ 	.short	0x010a
        /*0666*/ 	.byte	0x06
	.zero		1


	//   ....[85]....
        /*0668*/ 	.word	0x00004f00
        /*066c*/ 	.word	0x000000ff
        /*0670*/ 	.word	0x00000048
        /*0674*/ 	.short	0x010b
        /*0676*/ 	.byte	0x06
	.zero		1


	//   ....[86]....
        /*0678*/ 	.word	0x00004f10
        /*067c*/ 	.word	0x000000ff
        /*0680*/ 	.word	0x00000000
        /*0684*/ 	.short	0x0101
        /*0686*/ 	.byte	0x08
	.zero		1


	//   ....[87]....
        /*0688*/ 	.word	0x00004f20
        /*068c*/ 	.word	0x000000ff
        /*0690*/ 	.word	0x00000070
        /*0694*/ 	.short	0x010a
        /*0696*/ 	.byte	0x06
	.zero		1


	//   ....[88]....
        /*0698*/ 	.word	0x000050a0
        /*069c*/ 	.word	0x000000ff
        /*06a0*/ 	.word	0x00000050
        /*06a4*/ 	.short	0x010b
        /*06a6*/ 	.byte	0x06
	.zero		1


	//   ....[89]....
        /*06a8*/ 	.word	0x000050e0
        /*06ac*/ 	.word	0x000000ff
        /*06b0*/ 	.word	0x00000000
        /*06b4*/ 	.short	0x0101
        /*06b6*/ 	.byte	0x08
	.zero		1


	//   ....[90]....
        /*06b8*/ 	.word	0x00005120
        /*06bc*/ 	.word	0x000000ff
        /*06c0*/ 	.word	0x00000078
        /*06c4*/ 	.short	0x010a
        /*06c6*/ 	.byte	0x06
	.zero		1


	//   ....[91]....
        /*06c8*/ 	.word	0x00005360
        /*06cc*/ 	.word	0x000000ff
        /*06d0*/ 	.word	0x00000058
        /*06d4*/ 	.short	0x010b
        /*06d6*/ 	.byte	0x06
	.zero		1


	//   ....[92]....
        /*06d8*/ 	.word	0x00005380
        /*06dc*/ 	.word	0x000000ff
        /*06e0*/ 	.word	0x00000000
        /*06e4*/ 	.short	0x0101
        /*06e6*/ 	.byte	0x0d
	.zero		1


	//   ....[93]....
        /*06e8*/ 	.word	0x000053b0
        /*06ec*/ 	.word	0x000000ff
        /*06f0*/ 	.word	0x00000060
        /*06f4*/ 	.short	0x010a
        /*06f6*/ 	.byte	0x06
	.zero		1


	//   ....[94]....
        /*06f8*/ 	.word	0x000053d0
        /*06fc*/ 	.word	0x000000ff
        /*0700*/ 	.word	0x00000068
        /*0704*/ 	.short	0x010a
        /*0706*/ 	.byte	0x06
	.zero		1


	//   ....[95]....
        /*0708*/ 	.word	0x000053f0
        /*070c*/ 	.word	0x000000ff
        /*0710*/ 	.word	0x00000070
        /*0714*/ 	.short	0x010a
        /*0716*/ 	.byte	0x06
	.zero		1


	//   ....[96]....
        /*0718*/ 	.word	0x00005430
        /*071c*/ 	.word	0x00000000
        /*0720*/ 	.word	0x00000078
        /*0724*/ 	.short	0x010a
        /*0726*/ 	.byte	0xff
	.zero		1


	//   ....[97]....
        /*0728*/ 	.word	0x00005760
        /*072c*/ 	.word	0x00000000
        /*0730*/ 	.word	0x00000090
        /*0734*/ 	.short	0x010a
        /*0736*/ 	.byte	0xff
	.zero		1


	//   ....[98]....
        /*0738*/ 	.word	0x00005870
        /*073c*/ 	.word	0x00000000
        /*0740*/ 	.word	0x00000000
        /*0744*/ 	.short	0x0101
        /*0746*/ 	.byte	0xff
	.zero		1


	//   ....[99]....
        /*0748*/ 	.word	0x000062c0
        /*074c*/ 	.word	0x000000ff
        /*0750*/ 	.word	0x00000040
        /*0754*/ 	.short	0x010a
        /*0756*/ 	.byte	0x30
	.zero		1


	//   ....[100]....
        /*0758*/ 	.word	0x00006300
        /*075c*/ 	.word	0x00000070
        /*0760*/ 	.word	0x000000b0
        /*0764*/ 	.short	0x010a
        /*0766*/ 	.byte	0xff
	.zero		1


	//   ....[101]....
        /*0768*/ 	.word	0x000063f0
        /*076c*/ 	.word	0x000000ff
        /*0770*/ 	.word	0x00000040
        /*0774*/ 	.short	0x010a
        /*0776*/ 	.byte	0x30
	.zero		1


	//   ....[102]....
        /*0778*/ 	.word	0x000064e0
        /*077c*/ 	.word	0x00000070
        /*0780*/ 	.word	0x000000b0
        /*0784*/ 	.short	0x010a
        /*0786*/ 	.byte	0xff
	.zero		1


	//   ....[103]....
        /*0788*/ 	.word	0x00006fb0
        /*078c*/ 	.word	0x00000000
        /*0790*/ 	.word	0x00000000
        /*0794*/ 	.short	0x0101
        /*0796*/ 	.byte	0xff
	.zero		1


	//   ....[104]....
        /*0798*/ 	.word	0x00006fc0
        /*079c*/ 	.word	0x00000002
        /*07a0*/ 	.word	0x00000040
        /*07a4*/ 	.short	0x010a
        /*07a6*/ 	.byte	0xff
	.zero		1


	//   ....[105]....
        /*07a8*/ 	.word	0x000070a0
        /*07ac*/ 	.word	0x00000002
        /*07b0*/ 	.word	0x00000040
        /*07b4*/ 	.short	0x010a
        /*07b6*/ 	.byte	0xff
	.zero		1


	//   ....[106]....
        /*07b8*/ 	.word	0x00007c00
        /*07bc*/ 	.word	0x0000003f
        /*07c0*/ 	.word	0x00000000
        /*07c4*/ 	.short	0x0101
        /*07c6*/ 	.byte	0xff
	.zero		1


	//   ....[107]....
        /*07c8*/ 	.word	0x00007c20
        /*07cc*/ 	.word	0x00000000
        /*07d0*/ 	.word	0x00000040
        /*07d4*/ 	.short	0x010a
        /*07d6*/ 	.byte	0xff
	.zero		1


	//   ....[108]....
        /*07d8*/ 	.word	0x00007cf0
        /*07dc*/ 	.word	0x00000000
        /*07e0*/ 	.word	0x00000040
        /*07e4*/ 	.short	0x010a
        /*07e6*/ 	.byte	0xff
	.zero		1


	//   ....[109]....
        /*07e8*/ 	.word	0x00008850
        /*07ec*/ 	.word	0x0000003f
        /*07f0*/ 	.word	0x00000000
        /*07f4*/ 	.short	0x0101
        /*07f6*/ 	.byte	0xff
	.zero		1


	//   ....[110]....
        /*07f8*/ 	.word	0x00008870
        /*07fc*/ 	.word	0x00000000
        /*0800*/ 	.word	0x00000040
        /*0804*/ 	.short	0x010a
        /*0806*/ 	.byte	0xff
	.zero		1


	//   ....[111]....
        /*0808*/ 	.word	0x00008940
        /*080c*/ 	.word	0x00000000
        /*0810*/ 	.word	0x00000040
        /*0814*/ 	.short	0x010a
        /*0816*/ 	.byte	0xff
	.zero		1


	//   ....[112]....
        /*0818*/ 	.word	0x00008d30
        /*081c*/ 	.word	0x00000070
        /*0820*/ 	.word	0x00000000
        /*0824*/ 	.short	0x0101
        /*0826*/ 	.byte	0xff
	.zero		1


	//   ....[113]....
        /*0828*/ 	.word	0x000094f0
        /*082c*/ 	.word	0x00000000
        /*0830*/ 	.word	0x00000000
        /*0834*/ 	.short	0x0101
        /*0836*/ 	.byte	0xff
	.zero		1


	//   ....[114]....
        /*0838*/ 	.word	0x00009760
        /*083c*/ 	.word	0x000000ff
        /*0840*/ 	.word	0x00000000
        /*0844*/ 	.short	0x0101
        /*0846*/ 	.byte	0x04
	.zero		1


	//   ....[115]....
        /*0848*/ 	.word	0x00009780
        /*084c*/ 	.word	0x00000002
        /*0850*/ 	.word	0x00000100
        /*0854*/ 	.short	0x010a
        /*0856*/ 	.byte	0xff
	.zero		1


	//   ....[116]....
        /*0858*/ 	.word	0x000097e0
        /*085c*/ 	.word	0x00000002
        /*0860*/ 	.word	0x00000020
        /*0864*/ 	.short	0x010a
        /*0866*/ 	.byte	0xff
	.zero		1


	//   ....[117]....
        /*0868*/ 	.word	0x00009840
        /*086c*/ 	.word	0x00000002
        /*0870*/ 	.word	0x00000020
        /*0874*/ 	.short	0x010a
        /*0876*/ 	.byte	0xff
	.zero		1


	//   ....[118]....
        /*0878*/ 	.word	0x00009890
        /*087c*/ 	.word	0x00000002
        /*0880*/ 	.word	0x00000090
        /*0884*/ 	.short	0x010a
        /*0886*/ 	.byte	0xff
	.zero		1


	//   ....[119]....
        /*0888*/ 	.word	0x000098f0
        /*088c*/ 	.word	0x00000000
        /*0890*/ 	.word	0x00000000
        /*0894*/ 	.short	0x010a
        /*0896*/ 	.byte	0xff
	.zero		1


	//   ....[120]....
        /*0898*/ 	.word	0x00009950
        /*089c*/ 	.word	0x00000000
        /*08a0*/ 	.word	0x00000000
        /*08a4*/ 	.short	0x010a
        /*08a6*/ 	.byte	0xff
	.zero		1


	//   ....[121]....
        /*08a8*/ 	.word	0x000099b0
        /*08ac*/ 	.word	0x00000000
        /*08b0*/ 	.word	0x00000000
        /*08b4*/ 	.short	0x010a
        /*08b6*/ 	.byte	0xff
	.zero		1


	//   ....[122]....
        /*08b8*/ 	.word	0x00009a00
        /*08bc*/ 	.word	0x00000000
        /*08c0*/ 	.word	0x000000f0
        /*08c4*/ 	.short	0x010a
        /*08c6*/ 	.byte	0xff
	.zero		1


	//   ....[123]....
        /*08c8*/ 	.word	0x00009a60
        /*08cc*/ 	.word	0x00000000
        /*08d0*/ 	.word	0x000000a0
        /*08d4*/ 	.short	0x010a
        /*08d6*/ 	.byte	0xff
	.zero		1


	//   ....[124]....
        /*08d8*/ 	.word	0x00009ab0
        /*08dc*/ 	.word	0x00000000
        /*08e0*/ 	.word	0x00000090
        /*08e4*/ 	.short	0x010a
        /*08e6*/ 	.byte	0xff
	.zero		1


	//   ....[125]....
        /*08e8*/ 	.word	0x00009b10
        /*08ec*/ 	.word	0x00000000
        /*08f0*/ 	.word	0x000000a0
        /*08f4*/ 	.short	0x010a
        /*08f6*/ 	.byte	0xff
	.zero		1


	//   ....[126]....
        /*08f8*/ 	.word	0x00009b70
        /*08fc*/ 	.word	0x00000004
        /*0900*/ 	.word	0x00000008
        /*0904*/ 	.short	0x010a
        /*0906*/ 	.byte	0xff
	.zero		1


	//   ....[127]....
        /*0908*/ 	.word	0x00009c50
        /*090c*/ 	.word	0x00000002
        /*0910*/ 	.word	0x00000008
        /*0914*/ 	.short	0x010a
        /*0916*/ 	.byte	0xff
	.zero		1


	//   ....[128]....
        /*0918*/ 	.word	0x00009ca0
        /*091c*/ 	.word	0x00000000
        /*0920*/ 	.word	0x00000090
        /*0924*/ 	.short	0x010a
        /*0926*/ 	.byte	0xff
	.zero		1


	//   ....[129]....
        /*0928*/ 	.word	0x00009d00
        /*092c*/ 	.word	0x00000000
        /*0930*/ 	.word	0x000000d0
        /*0934*/ 	.short	0x010a
        /*0936*/ 	.byte	0xff
	.zero		1


	//   ....[130]....
        /*0938*/ 	.word	0x00009d60
        /*093c*/ 	.word	0x00000000
        /*0940*/ 	.word	0x00000000
        /*0944*/ 	.short	0x010a
        /*0946*/ 	.byte	0xff
	.zero		1


	//   ....[131]....
        /*0948*/ 	.word	0x00009dc0
        /*094c*/ 	.word	0x00000000
        /*0950*/ 	.word	0x00000000
        /*0954*/ 	.short	0x010a
        /*0956*/ 	.byte	0xff
	.zero		1


	//   ....[132]....
        /*0958*/ 	.word	0x00009e20
        /*095c*/ 	.word	0x00000000
        /*0960*/ 	.word	0x00000000
        /*0964*/ 	.short	0x010a
        /*0966*/ 	.byte	0xff
	.zero		1


	//   ....[133]....
        /*0968*/ 	.word	0x00009e80
        /*096c*/ 	.word	0x00000000
        /*0970*/ 	.word	0x00000000
        /*0974*/ 	.short	0x010a
        /*0976*/ 	.byte	0xff
	.zero		1


	//   ....[134]....
        /*0978*/ 	.word	0x00009ee0
        /*097c*/ 	.word	0x00000000
        /*0980*/ 	.word	0x00000110
        /*0984*/ 	.short	0x010a
        /*0986*/ 	.byte	0xff
	.zero		1


	//   ....[135]....
        /*0988*/ 	.word	0x00009f30
        /*098c*/ 	.word	0x00000000
        /*0990*/ 	.word	0x00000090
        /*0994*/ 	.short	0x010a
        /*0996*/ 	.byte	0xff
	.zero		1


	//   ....[136]....
        /*0998*/ 	.word	0x00009f90
        /*099c*/ 	.word	0x00000000
        /*09a0*/ 	.word	0x00000088
        /*09a4*/ 	.short	0x010a
        /*09a6*/ 	.byte	0xff
	.zero		1


	//   ....[137]....
        /*09a8*/ 	.word	0x00009ff0
        /*09ac*/ 	.word	0x00000000
        /*09b0*/ 	.word	0x00000060
        /*09b4*/ 	.short	0x010a
        /*09b6*/ 	.byte	0xff
	.zero		1


	//   ....[138]....
        /*09b8*/ 	.word	0x0000a050
        /*09bc*/ 	.word	0x00000000
        /*09c0*/ 	.word	0x00000068
        /*09c4*/ 	.short	0x010a
        /*09c6*/ 	.byte	0xff
	.zero		1


	//   ....[139]....
        /*09c8*/ 	.word	0x0000a0b0
        /*09cc*/ 	.word	0x00000000
        /*09d0*/ 	.word	0x00000070
        /*09d4*/ 	.short	0x010a
        /*09d6*/ 	.byte	0xff
	.zero		1


	//   ....[140]....
        /*09d8*/ 	.word	0x0000a110
        /*09dc*/ 	.word	0x00000000
        /*09e0*/ 	.word	0x00000078
        /*09e4*/ 	.short	0x010a
        /*09e6*/ 	.byte	0xff
	.zero		1


	//   ....[141]....
        /*09e8*/ 	.word	0x0000a170
        /*09ec*/ 	.word	0x00000000
        /*09f0*/ 	.word	0x00000060
        /*09f4*/ 	.short	0x010a
        /*09f6*/ 	.byte	0xff
	.zero		1


	//   ....[142]....
        /*09f8*/ 	.word	0x0000a1d0
        /*09fc*/ 	.word	0x00000000
        /*0a00*/ 	.word	0x00000068
        /*0a04*/ 	.short	0x010a
        /*0a06*/ 	.byte	0xff
	.zero		1


	//   ....[143]....
        /*0a08*/ 	.word	0x0000a230
        /*0a0c*/ 	.word	0x00000000
        /*0a10*/ 	.word	0x00000070
        /*0a14*/ 	.short	0x010a
        /*0a16*/ 	.byte	0xff
	.zero		1


	//   ....[144]....
        /*0a18*/ 	.word	0x0000a280
        /*0a1c*/ 	.word	0x00000000
        /*0a20*/ 	.word	0x00000090
        /*0a24*/ 	.short	0x010a
        /*0a26*/ 	.byte	0xff
	.zero		1


	//   ....[145]....
        /*0a28*/ 	.word	0x0000a2e0
        /*0a2c*/ 	.word	0x00000002
        /*0a30*/ 	.word	0x00000040
        /*0a34*/ 	.short	0x010a
        /*0a36*/ 	.byte	0xff
	.zero		1


	//   ....[146]....
        /*0a38*/ 	.word	0x0000a330
        /*0a3c*/ 	.word	0x00000070
        /*0a40*/ 	.word	0x000000b0
        /*0a44*/ 	.short	0x010a
        /*0a46*/ 	.byte	0xff
	.zero		1


	//   ....[147]....
        /*0a48*/ 	.word	0x0000a380
        /*0a4c*/ 	.word	0x00000002
        /*0a50*/ 	.word	0x00000040
        /*0a54*/ 	.short	0x010a
        /*0a56*/ 	.byte	0xff
	.zero		1


	//   ....[148]....
        /*0a58*/ 	.word	0x0000a3d0
        /*0a5c*/ 	.word	0x00000000
        /*0a60*/ 	.word	0x00000040
        /*0a64*/ 	.short	0x010a
        /*0a66*/ 	.byte	0xff
	.zero		1


	//   ....[149]....
        /*0a68*/ 	.word	0x0000a420
        /*0a6c*/ 	.word	0x00000000
        /*0a70*/ 	.word	0x00000040
        /*0a74*/ 	.short	0x010a
        /*0a76*/ 	.byte	0xff
	.zero		1


	//----- nvinfo : EIATTR_NUM_MBARRIERS
	.align		4
.L_47:
        /*0a78*/ 	.byte	0x03, 0x38
        /*0a7a*/ 	.short	0x0023


	//----- nvinfo : EIATTR_EXIT_INSTR_OFFSETS
	.align		4
        /*0a7c*/ 	.byte	0x04, 0x1c
        /*0a7e*/ 	.short	(.L_49 - .L_48)


	//   ....[0]....
.L_48:
        /*0a80*/ 	.word	0x00002990


	//   ....[1]....
        /*0a84*/ 	.word	0x00002e90


	//   ....[2]....
        /*0a88*/ 	.word	0x00002ef0


	//   ....[3]....
        /*0a8c*/ 	.word	0x00004430


	//   ....[4]....
        /*0a90*/ 	.word	0x00005460


	//   ....[5]....
        /*0a94*/ 	.word	0x000054a0


	//   ....[6]....
        /*0a98*/ 	.word	0x00009650


	//   ....[7]....
        /*0a9c*/ 	.word	0x000096d0


	//   ....[8]....
        /*0aa0*/ 	.word	0x00009700


	//   ....[9]....
        /*0aa4*/ 	.word	0x00009770


	//----- nvinfo : EIATTR_MAX_THREADS
	.align		4
.L_49:
        /*0aa8*/ 	.byte	0x04, 0x05
        /*0aaa*/ 	.short	(.L_51 - .L_50)
.L_50:
        /*0aac*/ 	.word	0x00000100
        /*0ab0*/ 	.word	0x00000001
        /*0ab4*/ 	.word	0x00000001


	//----- nvinfo : EIATTR_CRS_STACK_SIZE
	.align		4
.L_51:
        /*0ab8*/ 	.byte	0x04, 0x1e
        /*0aba*/ 	.short	(.L_53 - .L_52)
.L_52:
        /*0abc*/ 	.word	0x00000000


	//----- nvinfo : EIATTR_CBANK_PARAM_SIZE
	.align		4
.L_53:
        /*0ac0*/ 	.byte	0x03, 0x19
        /*0ac2*/ 	.short	0x0800


	//----- nvinfo : EIATTR_PARAM_CBANK
	.align		4
        /*0ac4*/ 	.byte	0x04, 0x0a
        /*0ac6*/ 	.short	(.L_55 - .L_54)
	.align		4
.L_54:
        /*0ac8*/ 	.word	index@(.nv.constant0._ZN7cutlass13device_kernelINS_4gemm6kernel13GemmUniversalIN4cute5tupleIJiiiiEEENS1_10collective13CollectiveMmaINS1_35MainloopSm100TmaUmmaWarpSpecializedILi4ELi2ELi4ENS5_IJNS4_1CILi2EEENSA_ILi1EEESC_EEEEENS5_IJNSA_ILi256EEENSA_ILi128EEESG_EEENS_10bfloat16_tENS5_IJlSC_lEEESI_SJ_NS4_8TiledMMAINS4_8MMA_AtomIJNS4_26SM100_MMA_F16BF16_2x1SM_SSISI_SI_fLi256ELi128ELNS4_4UMMA5MajorE0ELSO_0ELNSN_7ScaleInE0ELSP_0EEEEEENS4_6LayoutINS5_IJSC_SC_SC_EEENS5_IJNSA_ILi0EEESU_SU_EEEEENS5_IJNS4_10UnderscoreESX_SX_EEEEENS4_18SM100_TMA_2SM_LOADENS4_14ComposedLayoutINS4_7SwizzleILi3ELi4ELi3EEENS4_18smem_ptr_flag_bitsILi16EEENSS_INS5_IJNSA_ILi8EEENSA_ILi64EEEEEENS5_IJS17_SC_EEEEEEEvNS4_8identityES10_S1B_vS1C_EENS_8epilogue10collective18CollectiveEpilogueINS1E_23Sm100TmaWarpSpecializedILi4ELi2ELi32ELb1ELb0EEEJNS5_IJSG_SG_SG_EEENS5_IJNSS_ISG_SC_EENSS_INSA_ILi32EEESC_EEEEESI_SJ_SI_SJ_NS1E_6fusion15FusionCallbacksIS1I_NS1O_17LinearCombinationISI_fSI_fLNS_15FloatRoundStyleE2EEES1J_S1N_JEEENS4_5SM1004TMEM4LOAD26SM100_TMEM_LOAD_32dp32b32xENS4_13SM90_TMA_LOADENS11_INS12_ILi2ELi4ELi3EEES15_NSS_INS5_IJS16_S1L_EEENS5_IJS1L_SC_EEEEEEENS4_39AutoVectorizingCopyWithAssumedAlignmentILi128EEENS4_14SM90_TMA_STOREES23_S25_S25_EEEvvEEEEvNT_6ParamsE)
        /*0acc*/ 	.short	0x0380
        /*0ace*/ 	.short	0x0800


	//----- nvinfo : EIATTR_SW_WAR
	.align		4
.L_55:
        /*0ad0*/ 	.byte	0x04, 0x36
        /*0ad2*/ 	.short	(.L_57 - .L_56)
.L_56:
        /*0ad4*/ 	.word	0x00000008
.L_57:


//--------------------- .nv.callgraph             --------------------------
	.section	.nv.callgraph,"",@"SHT_CUDA_CALLGRAPH"
	.align	4
	.sectionentsize	8
	.align		4
        /*0000*/ 	.word	0x00000000
	.align		4
        /*0004*/ 	.word	0xffffffff
	.align		4
        /*0008*/ 	.word	index@(_ZN7cutlass13device_kernelINS_4gemm6kernel13GemmUniversalIN4cute5tupleIJiiiiEEENS1_10collective13CollectiveMmaINS1_35MainloopSm100TmaUmmaWarpSpecializedILi4ELi2ELi4ENS5_IJNS4_1CILi2EEENSA_ILi1EEESC_EEEEENS5_IJNSA_ILi256EEENSA_ILi128EEESG_EEENS_10bfloat16_tENS5_IJlSC_lEEESI_SJ_NS4_8TiledMMAINS4_8MMA_AtomIJNS4_26SM100_MMA_F16BF16_2x1SM_SSISI_SI_fLi256ELi128ELNS4_4UMMA5MajorE0ELSO_0ELNSN_7ScaleInE0ELSP_0EEEEEENS4_6LayoutINS5_IJSC_SC_SC_EEENS5_IJNSA_ILi0EEESU_SU_EEEEENS5_IJNS4_10UnderscoreESX_SX_EEEEENS4_18SM100_TMA_2SM_LOADENS4_14ComposedLayoutINS4_7SwizzleILi3ELi4ELi3EEENS4_18smem_ptr_flag_bitsILi16EEENSS_INS5_IJNSA_ILi8EEENSA_ILi64EEEEEENS5_IJS17_SC_EEEEEEEvNS4_8identityES10_S1B_vS1C_EENS_8epilogue10collective18CollectiveEpilogueINS1E_23Sm100TmaWarpSpecializedILi4ELi2ELi32ELb1ELb0EEEJNS5_IJSG_SG_SG_EEENS5_IJNSS_ISG_SC_EENSS_INSA_ILi32EEESC_EEEEESI_SJ_SI_SJ_NS1E_6fusion15FusionCallbacksIS1I_NS1O_17LinearCombinationISI_fSI_fLNS_15FloatRoundStyleE2EEES1J_S1N_JEEENS4_5SM1004TMEM4LOAD26SM100_TMEM_LOAD_32dp32b32xENS4_13SM90_TMA_LOADENS11_INS12_ILi2ELi4ELi3EEES15_NSS_INS5_IJS16_S1L_EEENS5_IJS1L_SC_EEEEEEENS4_39AutoVectorizingCopyWithAssumedAlignmentILi128EEENS4_14SM90_TMA_STOREES23_S25_S25_EEEvvEEEEvNT_6ParamsE)
	.align		4
        /*000c*/ 	.word	index@(__assertfail)
	.align		4
        /*0010*/ 	.word	0x00000000
	.align		4
        /*0014*/ 	.word	0xfffffffe
	.align		4
        /*0018*/ 	.word	0x00000000
	.align		4
        /*001c*/ 	.word	0xfffffffd
	.align		4
        /*0020*/ 	.word	0x00000000
	.align		4
        /*0024*/ 	.word	0xfffffffc


//--------------------- .nv.constant4             --------------------------
	.section	.nv.constant4,"a",@progbits
	.align	8
	.align		8
.nv.constant4:
        /*0000*/ 	.dword	__assertfail
	.align		8
        /*0008*/ 	.dword	__unnamed_1
	.align		8
        /*0010*/ 	.dword	__unnamed_2
	.align		8
        /*0018*/ 	.dword	_ZN39_INTERNAL_fe9f68dd_4_k_cu_ddaa0a6f_82314cuda3std3__45__cpo5beginE
	.align		8
        /*0020*/ 	.dword	_ZN39_INTERNAL_fe9f68dd_4_k_cu_ddaa0a6f_82314cuda3std3__45__cpo3endE
	.align		8
        /*0028*/ 	.dword	_ZN39_INTERNAL_fe9f68dd_4_k_cu_ddaa0a6f_82314cuda3std3__45__cpo6cbeginE
	.align		8
        /*0030*/ 	.dword	_ZN39_INTERNAL_fe9f68dd_4_k_cu_ddaa0a6f_82314cuda3std3__45__cpo4cendE
	.align		8
        /*0038*/ 	.dword	_ZN39_INTERNAL_fe9f68dd_4_k_cu_ddaa0a6f_82314cuda3std3__441_GLOBAL__N__fe9f68dd_4_k_cu_ddaa0a6f_82316ignoreE
	.align		8
        /*0040*/ 	.dword	_ZN39_INTERNAL_fe9f68dd_4_k_cu_ddaa0a6f_82314cuda3std3__419piecewise_constructE
	.align		8
        /*0048*/ 	.dword	_ZN39_INTERNAL_fe9f68dd_4_k_cu_ddaa0a6f_82314cuda3std3__48in_placeE
	.align		8
        /*0050*/ 	.dword	_ZN39_INTERNAL_fe9f68dd_4_k_cu_ddaa0a6f_82314cuda3std6ranges3__45__cpo4swapE
	.align		8
        /*0058*/ 	.dword	_ZN39_INTERNAL_fe9f68dd_4_k_cu_ddaa0a6f_82314cuda3std6ranges3__45__cpo9iter_moveE
	.align		8
        /*0060*/ 	.dword	_ZN39_INTERNAL_fe9f68dd_4_k_cu_ddaa0a6f_82314cute7productE
	.align		8
        /*0068*/ 	.dword	_ZN39_INTERNAL_fe9f68dd_4_k_cu_ddaa0a6f_82314cute1_E
	.align		8
        /*0070*/ 	.dword	$str$25
	.align		8
        /*0078*/ 	.dword	$str$26
	.align		8
        /*0080*/ 	.dword	$str$27
	.align		8
        /*0088*/ 	.dword	$str$28


//--------------------- .text._ZN7cutlass13device_kernelINS_4gemm6kernel13GemmUniversalIN4cute5tupleIJiiiiEEENS1_10collective13CollectiveMmaINS1_35MainloopSm100TmaUmmaWarpSpecializedILi4ELi2ELi4ENS5_IJNS4_1CILi2EEENSA_ILi1EEESC_EEEEENS5_IJNSA_ILi256EEENSA_ILi128EEESG_EEENS_10bfloat16_tENS5_IJlSC_lEEESI_SJ_NS4_8TiledMMAINS4_8MMA_AtomIJNS4_26SM100_MMA_F16BF16_2x1SM_SSISI_SI_fLi256ELi128ELNS4_4UMMA5MajorE0ELSO_0ELNSN_7ScaleInE0ELSP_0EEEEEENS4_6LayoutINS5_IJSC_SC_SC_EEENS5_IJNSA_ILi0EEESU_SU_EEEEENS5_IJNS4_10UnderscoreESX_SX_EEEEENS4_18SM100_TMA_2SM_LOADENS4_14ComposedLayoutINS4_7SwizzleILi3ELi4ELi3EEENS4_18smem_ptr_flag_bitsILi16EEENSS_INS5_IJNSA_ILi8EEENSA_ILi64EEEEEENS5_IJS17_SC_EEEEEEEvNS4_8identityES10_S1B_vS1C_EENS_8epilogue10collective18CollectiveEpilogueINS1E_23Sm100TmaWarpSpecializedILi4ELi2ELi32ELb1ELb0EEEJNS5_IJSG_SG_SG_EEENS5_IJNSS_ISG_SC_EENSS_INSA_ILi32EEESC_EEEEESI_SJ_SI_SJ_NS1E_6fusion15FusionCallbacksIS1I_NS1O_17LinearCombinationISI_fSI_fLNS_15FloatRoundStyleE2EEES1J_S1N_JEEENS4_5SM1004TMEM4LOAD26SM100_TMEM_LOAD_32dp32b32xENS4_13SM90_TMA_LOADENS11_INS12_ILi2ELi4ELi3EEES15_NSS_INS5_IJS16_S1L_EEENS5_IJS1L_SC_EEEEEEENS4_39AutoVectorizingCopyWithAssumedAlignmentILi128EEENS4_14SM90_TMA_STOREES23_S25_S25_EEEvvEEEEvNT_6ParamsE --------------------------
	.section	.text._ZN7cutlass13device_kernelINS_4gemm6kernel13GemmUniversalIN4cute5tupleIJiiiiEEENS1_10collective13CollectiveMmaINS1_35MainloopSm100TmaUmmaWarpSpecializedILi4ELi2ELi4ENS5_IJNS4_1CILi2EEENSA_ILi1EEESC_EEEEENS5_IJNSA_ILi256EEENSA_ILi128EEESG_EEENS_10bfloat16_tENS5_IJlSC_lEEESI_SJ_NS4_8TiledMMAINS4_8MMA_AtomIJNS4_26SM100_MMA_F16BF16_2x1SM_SSISI_SI_fLi256ELi128ELNS4_4UMMA5MajorE0ELSO_0ELNSN_7ScaleInE0ELSP_0EEEEEENS4_6LayoutINS5_IJSC_SC_SC_EEENS5_IJNSA_ILi0EEESU_SU_EEEEENS5_IJNS4_10UnderscoreESX_SX_EEEEENS4_18SM100_TMA_2SM_LOADENS4_14ComposedLayoutINS4_7SwizzleILi3ELi4ELi3EEENS4_18smem_ptr_flag_bitsILi16EEENSS_INS5_IJNSA_ILi8EEENSA_ILi64EEEEEENS5_IJS17_SC_EEEEEEEvNS4_8identityES10_S1B_vS1C_EENS_8epilogue10collective18CollectiveEpilogueINS1E_23Sm100TmaWarpSpecializedILi4ELi2ELi32ELb1ELb0EEEJNS5_IJSG_SG_SG_EEENS5_IJNSS_ISG_SC_EENSS_INSA_ILi32EEESC_EEEEESI_SJ_SI_SJ_NS1E_6fusion15FusionCallbacksIS1I_NS1O_17LinearCombinationISI_fSI_fLNS_15FloatRoundStyleE2EEES1J_S1N_JEEENS4_5SM1004TMEM4LOAD26SM100_TMEM_LOAD_32dp32b32xENS4_13SM90_TMA_LOADENS11_INS12_ILi2ELi4ELi3EEES15_NSS_INS5_IJS16_S1L_EEENS5_IJS1L_SC_EEEEEEENS4_39AutoVectorizingCopyWithAssumedAlignmentILi128EEENS4_14SM90_TMA_STOREES23_S25_S25_EEEvvEEEEvNT_6ParamsE,"ax",@progbits
	.align	128
.text._ZN7cutlass13device_kernelINS_4gemm6kernel13GemmUniversalIN4cute5tupleIJiiiiEEENS1_10collective13CollectiveMmaINS1_35MainloopSm100TmaUmmaWarpSpecializedILi4ELi2ELi4ENS5_IJNS4_1CILi2EEENSA_ILi1EEESC_EEEEENS5_IJNSA_ILi256EEENSA_ILi128EEESG_EEENS_10bfloat16_tENS5_IJlSC_lEEESI_SJ_NS4_8TiledMMAINS4_8MMA_AtomIJNS4_26SM100_MMA_F16BF16_2x1SM_SSISI_SI_fLi256ELi128ELNS4_4UMMA5MajorE0ELSO_0ELNSN_7ScaleInE0ELSP_0EEEEEENS4_6LayoutINS5_IJSC_SC_SC_EEENS5_IJNSA_ILi0EEESU_SU_EEEEENS5_IJNS4_10UnderscoreESX_SX_EEEEENS4_18SM100_TMA_2SM_LOADENS4_14ComposedLayoutINS4_7SwizzleILi3ELi4ELi3EEENS4_18smem_ptr_flag_bitsILi16EEENSS_INS5_IJNSA_ILi8EEENSA_ILi64EEEEEENS5_IJS17_SC_EEEEEEEvNS4_8identityES10_S1B_vS1C_EENS_8epilogue10collective18CollectiveEpilogueINS1E_23Sm100TmaWarpSpecializedILi4ELi2ELi32ELb1ELb0EEEJNS5_IJSG_SG_SG_EEENS5_IJNSS_ISG_SC_EENSS_INSA_ILi32EEESC_EEEEESI_SJ_SI_SJ_NS1E_6fusion15FusionCallbacksIS1I_NS1O_17LinearCombinationISI_fSI_fLNS_15FloatRoundStyleE2EEES1J_S1N_JEEENS4_5SM1004TMEM4LOAD26SM100_TMEM_LOAD_32dp32b32xENS4_13SM90_TMA_LOADENS11_INS12_ILi2ELi4ELi3EEES15_NSS_INS5_IJS16_S1L_EEENS5_IJS1L_SC_EEEEEEENS4_39AutoVectorizingCopyWithAssumedAlignmentILi128EEENS4_14SM90_TMA_STOREES23_S25_S25_EEEvvEEEEvNT_6ParamsE:
        .type           _ZN7cutlass13device_kernelINS_4gemm6kernel13GemmUniversalIN4cute5tupleIJiiiiEEENS1_10collective13CollectiveMmaINS1_35MainloopSm100TmaUmmaWarpSpecializedILi4ELi2ELi4ENS5_IJNS4_1CILi2EEENSA_ILi1EEESC_EEEEENS5_IJNSA_ILi256EEENSA_ILi128EEESG_EEENS_10bfloat16_tENS5_IJlSC_lEEESI_SJ_NS4_8TiledMMAINS4_8MMA_AtomIJNS4_26SM100_MMA_F16BF16_2x1SM_SSISI_SI_fLi256ELi128ELNS4_4UMMA5MajorE0ELSO_0ELNSN_7ScaleInE0ELSP_0EEEEEENS4_6LayoutINS5_IJSC_SC_SC_EEENS5_IJNSA_ILi0EEESU_SU_EEEEENS5_IJNS4_10UnderscoreESX_SX_EEEEENS4_18SM100_TMA_2SM_LOADENS4_14ComposedLayoutINS4_7SwizzleILi3ELi4ELi3EEENS4_18smem_ptr_flag_bitsILi16EEENSS_INS5_IJNSA_ILi8EEENSA_ILi64EEEEEENS5_IJS17_SC_EEEEEEEvNS4_8identityES10_S1B_vS1C_EENS_8epilogue10collective18CollectiveEpilogueINS1E_23Sm100TmaWarpSpecializedILi4ELi2ELi32ELb1ELb0EEEJNS5_IJSG_SG_SG_EEENS5_IJNSS_ISG_SC_EENSS_INSA_ILi32EEESC_EEEEESI_SJ_SI_SJ_NS1E_6fusion15FusionCallbacksIS1I_NS1O_17LinearCombinationISI_fSI_fLNS_15FloatRoundStyleE2EEES1J_S1N_JEEENS4_5SM1004TMEM4LOAD26SM100_TMEM_LOAD_32dp32b32xENS4_13SM90_TMA_LOADENS11_INS12_ILi2ELi4ELi3EEES15_NSS_INS5_IJS16_S1L_EEENS5_IJS1L_SC_EEEEEEENS4_39AutoVectorizingCopyWithAssumedAlignmentILi128EEENS4_14SM90_TMA_STOREES23_S25_S25_EEEvvEEEEvNT_6ParamsE,@function
        .size           _ZN7cutlass13device_kernelINS_4gemm6kernel13GemmUniversalIN4cute5tupleIJiiiiEEENS1_10collective13CollectiveMmaINS1_35MainloopSm100TmaUmmaWarpSpecializedILi4ELi2ELi4ENS5_IJNS4_1CILi2EEENSA_ILi1EEESC_EEEEENS5_IJNSA_ILi256EEENSA_ILi128EEESG_EEENS_10bfloat16_tENS5_IJlSC_lEEESI_SJ_NS4_8TiledMMAINS4_8MMA_AtomIJNS4_26SM100_MMA_F16BF16_2x1SM_SSISI_SI_fLi256ELi128ELNS4_4UMMA5MajorE0ELSO_0ELNSN_7ScaleInE0ELSP_0EEEEEENS4_6LayoutINS5_IJSC_SC_SC_EEENS5_IJNSA_ILi0EEESU_SU_EEEEENS5_IJNS4_10UnderscoreESX_SX_EEEEENS4_18SM100_TMA_2SM_LOADENS4_14ComposedLayoutINS4_7SwizzleILi3ELi4ELi3EEENS4_18smem_ptr_flag_bitsILi16EEENSS_INS5_IJNSA_ILi8EEENSA_ILi64EEEEEENS5_IJS17_SC_EEEEEEEvNS4_8identityES10_S1B_vS1C_EENS_8epilogue10collective18CollectiveEpilogueINS1E_23Sm100TmaWarpSpecializedILi4ELi2ELi32ELb1ELb0EEEJNS5_IJSG_SG_SG_EEENS5_IJNSS_ISG_SC_EENSS_INSA_ILi32EEESC_EEEEESI_SJ_SI_SJ_NS1E_6fusion15FusionCallbacksIS1I_NS1O_17LinearCombinationISI_fSI_fLNS_15FloatRoundStyleE2EEES1J_S1N_JEEENS4_5SM1004TMEM4LOAD26SM100_TMEM_LOAD_32dp32b32xENS4_13SM90_TMA_LOADENS11_INS12_ILi2ELi4ELi3EEES15_NSS_INS5_IJS16_S1L_EEENS5_IJS1L_SC_EEEEEEENS4_39AutoVectorizingCopyWithAssumedAlignmentILi128EEENS4_14SM90_TMA_STOREES23_S25_S25_EEEvvEEEEvNT_6ParamsE,(.L_x_197 - _ZN7cutlass13device_kernelINS_4gemm6kernel13GemmUniversalIN4cute5tupleIJiiiiEEENS1_10collective13CollectiveMmaINS1_35MainloopSm100TmaUmmaWarpSpecializedILi4ELi2ELi4ENS5_IJNS4_1CILi2EEENSA_ILi1EEESC_EEEEENS5_IJNSA_ILi256EEENSA_ILi128EEESG_EEENS_10bfloat16_tENS5_IJlSC_lEEESI_SJ_NS4_8TiledMMAINS4_8MMA_AtomIJNS4_26SM100_MMA_F16BF16_2x1SM_SSISI_SI_fLi256ELi128ELNS4_4UMMA5MajorE0ELSO_0ELNSN_7ScaleInE0ELSP_0EEEEEENS4_6LayoutINS5_IJSC_SC_SC_EEENS5_IJNSA_ILi0EEESU_SU_EEEEENS5_IJNS4_10UnderscoreESX_SX_EEEEENS4_18SM100_TMA_2SM_LOADENS4_14ComposedLayoutINS4_7SwizzleILi3ELi4ELi3EEENS4_18smem_ptr_flag_bitsILi16EEENSS_INS5_IJNSA_ILi8EEENSA_ILi64EEEEEENS5_IJS17_SC_EEEEEEEvNS4_8identityES10_S1B_vS1C_EENS_8epilogue10collective18CollectiveEpilogueINS1E_23Sm100TmaWarpSpecializedILi4ELi2ELi32ELb1ELb0EEEJNS5_IJSG_SG_SG_EEENS5_IJNSS_ISG_SC_EENSS_INSA_ILi32EEESC_EEEEESI_SJ_SI_SJ_NS1E_6fusion15FusionCallbacksIS1I_NS1O_17LinearCombinationISI_fSI_fLNS_15FloatRoundStyleE2EEES1J_S1N_JEEENS4_5SM1004TMEM4LOAD26SM100_TMEM_LOAD_32dp32b32xENS4_13SM90_TMA_LOADENS11_INS12_ILi2ELi4ELi3EEES15_NSS_INS5_IJS16_S1L_EEENS5_IJS1L_SC_EEEEEEENS4_39AutoVectorizingCopyWithAssumedAlignmentILi128EEENS4_14SM90_TMA_STOREES23_S25_S25_EEEvvEEEEvNT_6ParamsE)
        .other          _ZN7cutlass13device_kernelINS_4gemm6kernel13GemmUniversalIN4cute5tupleIJiiiiEEENS1_10collective13CollectiveMmaINS1_35MainloopSm100TmaUmmaWarpSpecializedILi4ELi2ELi4ENS5_IJNS4_1CILi2EEENSA_ILi1EEESC_EEEEENS5_IJNSA_ILi256EEENSA_ILi128EEESG_EEENS_10bfloat16_tENS5_IJlSC_lEEESI_SJ_NS4_8TiledMMAINS4_8MMA_AtomIJNS4_26SM100_MMA_F16BF16_2x1SM_SSISI_SI_fLi256ELi128ELNS4_4UMMA5MajorE0ELSO_0ELNSN_7ScaleInE0ELSP_0EEEEEENS4_6LayoutINS5_IJSC_SC_SC_EEENS5_IJNSA_ILi0EEESU_SU_EEEEENS5_IJNS4_10UnderscoreESX_SX_EEEEENS4_18SM100_TMA_2SM_LOADENS4_14ComposedLayoutINS4_7SwizzleILi3ELi4ELi3EEENS4_18smem_ptr_flag_bitsILi16EEENSS_INS5_IJNSA_ILi8EEENSA_ILi64EEEEEENS5_IJS17_SC_EEEEEEEvNS4_8identityES10_S1B_vS1C_EENS_8epilogue10collective18CollectiveEpilogueINS1E_23Sm100TmaWarpSpecializedILi4ELi2ELi32ELb1ELb0EEEJNS5_IJSG_SG_SG_EEENS5_IJNSS_ISG_SC_EENSS_INSA_ILi32EEESC_EEEEESI_SJ_SI_SJ_NS1E_6fusion15FusionCallbacksIS1I_NS1O_17LinearCombinationISI_fSI_fLNS_15FloatRoundStyleE2EEES1J_S1N_JEEENS4_5SM1004TMEM4LOAD26SM100_TMEM_LOAD_32dp32b32xENS4_13SM90_TMA_LOADENS11_INS12_ILi2ELi4ELi3EEES15_NSS_INS5_IJS16_S1L_EEENS5_IJS1L_SC_EEEEEEENS4_39AutoVectorizingCopyWithAssumedAlignmentILi128EEENS4_14SM90_TMA_STOREES23_S25_S25_EEEvvEEEEvNT_6ParamsE,@"STO_CUDA_ENTRY STV_DEFAULT"
_ZN7cutlass13device_kernelINS_4gemm6kernel13GemmUniversalIN4cute5tupleIJiiiiEEENS1_10collective13CollectiveMmaINS1_35MainloopSm100TmaUmmaWarpSpecializedILi4ELi2ELi4ENS5_IJNS4_1CILi2EEENSA_ILi1EEESC_EEEEENS5_IJNSA_ILi256EEENSA_ILi128EEESG_EEENS_10bfloat16_tENS5_IJlSC_lEEESI_SJ_NS4_8TiledMMAINS4_8MMA_AtomIJNS4_26SM100_MMA_F16BF16_2x1SM_SSISI_SI_fLi256ELi128ELNS4_4UMMA5MajorE0ELSO_0ELNSN_7ScaleInE0ELSP_0EEEEEENS4_6LayoutINS5_IJSC_SC_SC_EEENS5_IJNSA_ILi0EEESU_SU_EEEEENS5_IJNS4_10UnderscoreESX_SX_EEEEENS4_18SM100_TMA_2SM_LOADENS4_14ComposedLayoutINS4_7SwizzleILi3ELi4ELi3EEENS4_18smem_ptr_flag_bitsILi16EEENSS_INS5_IJNSA_ILi8EEENSA_ILi64EEEEEENS5_IJS17_SC_EEEEEEEvNS4_8identityES10_S1B_vS1C_EENS_8epilogue10collective18CollectiveEpilogueINS1E_23Sm100TmaWarpSpecializedILi4ELi2ELi32ELb1ELb0EEEJNS5_IJSG_SG_SG_EEENS5_IJNSS_ISG_SC_EENSS_INSA_ILi32EEESC_EEEEESI_SJ_SI_SJ_NS1E_6fusion15FusionCallbacksIS1I_NS1O_17LinearCombinationISI_fSI_fLNS_15FloatRoundStyleE2EEES1J_S1N_JEEENS4_5SM1004TMEM4LOAD26SM100_TMEM_LOAD_32dp32b32xENS4_13SM90_TMA_LOADENS11_INS12_ILi2ELi4ELi3EEES15_NSS_INS5_IJS16_S1L_EEENS5_IJS1L_SC_EEEEEEENS4_39AutoVectorizingCopyWithAssumedAlignmentILi128EEENS4_14SM90_TMA_STOREES23_S25_S25_EEEvvEEEEvNT_6ParamsE:
[----:B------:R-:W1:Y:S01]  /*0000*/  LDC R1, c[0x0][0x37c] ;  /* 0x0000df00ff017b82 */ /* 0x000e620000000800 */
[----:B------:R-:W2:Y:S01]  /*0010*/  S2R R105, SR_TID.X ;  /* 0x0000000000697919 */ /* 0x000ea20000002100 */
[----:B------:R-:W3:Y:S06]  /*0020*/  LDCU.64 UR6, c[0x0][0x890] ;  /* 0x00011200ff0677ac */ /* 0x000eec0008000a00 */
[----:B------:R-:W4:Y:S01]  /*0030*/  S2UR UR37, SR_CgaCtaId ;  /* 0x00000000002579c3 */ /* 0x000f220000008800 */
[----:B------:R-:W-:Y:S02]  /*0040*/  PRMT R92, RZ, 0x7610, R92 ;  /* 0x00007610ff5c7816 */ /* 0x000fe4000000005c */
[----:B------:R-:W-:Y:S01]  /*0050*/  ELECT P1, URZ, PT ;  /* 0x0000000000ff782f */ /* 0x000fe20003820000 */
[----:B------:R-:W1:Y:S01]  /*0060*/  LDCU.64 UR46, c[0x0][0x358] ;  /* 0x00006b00ff2e77ac */ /* 0x000e620008000a00 */
[----:B---3--:R-:W-:-:S04]  /*0070*/  UISETP.NE.U32.AND UP0, UPT, UR6, URZ, UPT ;  /* 0x000000ff0600728c */ /* 0x008fc8000bf05070 */
[----:B------:R-:W-:Y:S02]  /*0080*/  UISETP.NE.AND.EX UP0, UPT, UR7, URZ, UPT, UP0 ;  /* 0x000000ff0700728c */ /* 0x000fe4000bf05300 */
[----:B----4-:R-:W-:Y:S02]  /*0090*/  ULOP3.LUT UR5, UR37, 0x1, URZ, 0xc0, !UPT ;  /* 0x0000000125057892 */ /* 0x010fe4000f8ec0ff */
[----:B------:R-:W-:Y:S01]  /*00a0*/  ULOP3.LUT UR4, UR37, 0x1, URZ, 0x3c, !UPT ;  /* 0x0000000125047892 */ /* 0x000fe2000f8e3cff */
[----:B--2---:R-:W-:-:S05]  /*00b0*/  SHF.R.U32.HI R96, RZ, 0x5, R105 ;  /* 0x00000005ff607819 */ /* 0x004fca0000011669 */
[----:B------:R-:W2:Y:S02]  /*00c0*/  SHFL.IDX PT, R0, R96, RZ, 0x1f ;  /* 0x00001fff60007589 */ /* 0x000ea400000e0000 */
[----:B--2---:R-:W-:Y:S01]  /*00d0*/  R2UR UR10, R0 ;  /* 0x00000000000a72ca */ /* 0x004fe200000e0000 */
[----:B-1----:R-:W-:-:S14]  /*00e0*/  BRA.U UP0, `(.L_x_0) ;  /* 0x00000001002c7547 */ /* 0x002fdc000b800000 */
[----:B------:R-:W1:Y:S02]  /*00f0*/  LDCU.64 UR8, c[0x0][0x888] ;  /* 0x00011100ff0877ac */ /* 0x000e640008000a00 */
[----:B-1----:R-:W-:-:S04]  /*0100*/  UISETP.NE.U32.AND UP0, UPT, UR8, URZ, UPT ;  /* 0x000000ff0800728c */ /* 0x002fc8000bf05070 */
[----:B------:R-:W-:-:S09]  /*0110*/  UISETP.NE.AND.EX UP0, UPT, UR9, URZ, UPT, UP0 ;  /* 0x000000ff0900728c */ /* 0x000fd2000bf05300 */
[----:B------:R-:W-:Y:S05]  /*0120*/  BRA.U !UP0, `(.L_x_1) ;  /* 0x0000000108107547 */ /* 0x000fea000b800000 */
[----:B------:R-:W1:Y:S02]  /*0130*/  LDC.64 R2, c[0x0][0x888] ;  /* 0x00022200ff027b82 */ /* 0x000e640000000a00 */
[----:B-1----:R1:W5:Y:S01]  /*0140*/  LDG.E R49, desc[UR46][R2.64] ;  /* 0x0000002e02317981 */ /* 0x002362000c1e1900 */
[----:B------:R-:W-:Y:S01]  /*0150*/  HFMA2 R92, -RZ, RZ, 0, 5.9604644775390625e-08 ;  /* 0x00000001ff5c7431 */ /* 0x000fe200000001ff */
[----:B------:R-:W-:Y:S05]  /*0160*/  BRA `(.L_x_0) ;  /* 0x00000000000c7947 */ /* 0x000fea0003800000 */
.L_x_1:
[----:B------:R-:W1:Y:S01]  /*0170*/  LDCU UR8, c[0x0][0x880] ;  /* 0x00011000ff0877ac */ /* 0x000e620008000800 */
[----:B------:R-:W-:Y:S01]  /*0180*/  HFMA2 R92, -RZ, RZ, 0, 5.9604644775390625e-08 ;  /* 0x00000001ff5c7431 */ /* 0x000fe200000001ff */
[----:B-1----:R-:W-:-:S07]  /*0190*/  MOV R49, UR8 ;  /* 0x0000000800317c02 */ /* 0x002fce0008000f00 */
.L_x_0:
[----:B------:R-:W2:Y:S02]  /*01a0*/  LDCU.64 UR8, c[0x0][0x8b0] ;  /* 0x00011600ff0877ac */ /* 0x000ea40008000a00 */
[----:B--2---:R-:W-:-:S04]  /*01b0*/  UISETP.NE.U32.AND UP0, UPT, UR8, URZ, UPT ;  /* 0x000000ff0800728c */ /* 0x004fc8000bf05070 */
[----:B------:R-:W-:-:S09]  /*01c0*/  UISETP.NE.AND.EX UP0, UPT, UR9, URZ, UPT, UP0 ;  /* 0x000000ff0900728c */ /* 0x000fd2000bf05300 */
[----:B------:R-:W-:Y:S05]  /*01d0*/  BRA.U UP0, `(.L_x_2) ;  /* 0x0000000100247547 */ /* 0x000fea000b800000 */
[----:B------:R-:W2:Y:S02]  /*01e0*/  LDCU.64 UR8, c[0x0][0x8a8] ;  /* 0x00011500ff0877ac */ /* 0x000ea40008000a00 */
[----:B--2---:R-:W-:-:S04]  /*01f0*/  UISETP.NE.U32.AND UP0, UPT, UR8, URZ, UPT ;  /* 0x000000ff0800728c */ /* 0x004fc8000bf05070 */
[----:B------:R-:W-:-:S09]  /*0200*/  UISETP.NE.AND.EX UP0, UPT, UR9, URZ, UPT, UP0 ;  /* 0x000000ff0900728c */ /* 0x000fd2000bf05300 */
[----:B------:R-:W-:Y:S05]  /*0210*/  BRA.U !UP0, `(.L_x_3) ;  /* 0x00000001080c7547 */ /* 0x000fea000b800000 */
[----:B-1----:R-:W1:Y:S02]  /*0220*/  LDC.64 R2, c[0x0][0x8a8] ;  /* 0x00022a00ff027b82 */ /* 0x002e640000000a00 */
[----:B-1----:R2:W5:Y:S01]  /*0230*/  LDG.E R47, desc[UR46][R2.64] ;  /* 0x0000002e022f7981 */ /* 0x002562000c1e1900 */
[----:B------:R-:W-:Y:S05]  /*0240*/  BRA `(.L_x_2) ;  /* 0x0000000000087947 */ /* 0x000fea0003800000 */
.L_x_3:
[----:B------:R-:W2:Y:S02]  /*0250*/  LDCU UR8, c[0x0][0x8a0] ;  /* 0x00011400ff0877ac */ /* 0x000ea40008000800 */
[----:B--2---:R-:W-:Y:S02]  /*0260*/  MOV R47, UR8 ;  /* 0x00000008002f7c02 */ /* 0x004fe40008000f00 */
.L_x_2:
[----:B------:R-:W-:Y:S01]  /*0270*/  IMAD.U32 R0, RZ, RZ, UR10 ;  /* 0x0000000aff007e24 */ /* 0x000fe2000f8e00ff */
[----:B------:R-:W-:Y:S04]  /*0280*/  BSSY.RECONVERGENT B0, `(.L_x_4) ;  /* 0x000000c000007945 */ /* 0x000fe80003800200 */
[C---:B------:R-:W-:Y:S02]  /*0290*/  ISETP.NE.OR P2, PT, R0.reuse, 0x1, !P1 ;  /* 0x000000010000780c */ /* 0x040fe40004f45670 */
[----:B------:R-:W-:-:S11]  /*02a0*/  ISETP.NE.OR P0, PT, R0, 0x3, !P1 ;  /* 0x000000030000780c */ /* 0x000fd60004f05670 */
[----:B------:R-:W-:Y:S05]  /*02b0*/  @P2 BRA `(.L_x_5) ;  /* 0x0000000000202947 */ /* 0x000fea0003800000 */
[----:B------:R-:W3:Y:S02]  /*02c0*/  LDCU.64 UR8, c[0x0][0x348] ;  /* 0x00006900ff0877ac */ /* 0x000ee40008000a00 */
[----:B---3--:R-:W-:Y:S02]  /*02d0*/  UIADD3 UR12, UP1, UPT, UR8, 0x80, URZ ;  /* 0x00000080080c7890 */ /* 0x008fe4000ff3e0ff */
[----:B------:R-:W-:Y:S02]  /*02e0*/  UIADD3 UR8, UP0, UPT, UR8, 0x180, URZ ;  /* 0x0000018008087890 */ /* 0x000fe4000ff1e0ff */
[----:B------:R-:W-:Y:S02]  /*02f0*/  UIADD3.X UR13, UPT, UPT, URZ, UR9, URZ, UP1, !UPT ;  /* 0x00000009ff0d7290 */ /* 0x000fe40008ffe4ff */
[----:B------:R-:W-:-:S07]  /*0300*/  UIADD3.X UR9, UPT, UPT, URZ, UR9, URZ, UP0, !UPT ;  /* 0x00000009ff097290 */ /* 0x000fce00087fe4ff */
[----:B------:R3:W-:Y:S02]  /*0310*/  UTMACCTL.PF [UR12] ;  /* 0x000000000c0079b9 */ /* 0x0007e40008040000 */
[----:B------:R3:W-:Y:S02]  /*0320*/  UTMACCTL.PF [UR8] ;  /* 0x00000000080079b9 */ /* 0x0007e40008040000 */
[----:B---3--:R-:W-:Y:S01]  /*0330*/  NOP ;  /* 0x0000000000007918 */ /* 0x008fe20000000000 */
.L_x_5:
[----:B------:R-:W-:Y:S05]  /*0340*/  BSYNC.RECONVERGENT B0 ;  /* 0x0000000000007941 */ /* 0x000fea0003800200 */
.L_x_4:
[----:B------:R-:W-:Y:S04]  /*0350*/  BSSY.RECONVERGENT B0, `(.L_x_6) ;  /* 0x000000a000007945 */ /* 0x000fe80003800200 */
        /* <DEDUP_REMOVED lines=9> */
.L_x_7:
[----:B------:R-:W-:Y:S05]  /*03f0*/  BSYNC.RECONVERGENT B0 ;  /* 0x0000000000007941 */ /* 0x000fea0003800200 */
.L_x_6:
[----:B------:R-:W3:Y:S01]  /*0400*/  LDCU.64 UR8, c[0x0][0x888] ;  /* 0x00011100ff0877ac */ /* 0x000ee20008000a00 */
[----:B------:R-:W-:Y:S02]  /*0410*/  UISETP.EQ.U32.AND UP1, UPT, UR6, URZ, UPT ;  /* 0x000000ff0600728c */ /* 0x000fe4000bf22070 */
[----:B------:R-:W-:Y:S02]  /*0420*/  UPLOP3.LUT UP5, UPT, UPT, UPT, UPT, 0x80, 0x8 ;  /* 0x000000000008789c */ /* 0x000fe40003faf070 */
[----:B---3--:R-:W-:-:S04]  /*0430*/  UISETP.NE.U32.AND UP0, UPT, UR8, URZ, UPT ;  /* 0x000000ff0800728c */ /* 0x008fc8000bf05070 */
[----:B------:R-:W-:-:S04]  /*0440*/  UISETP.NE.AND.EX UP0, UPT, UR9, URZ, UPT, UP0 ;  /* 0x000000ff0900728c */ /* 0x000fc8000bf05300 */
[----:B------:R-:W-:-:S04]  /*0450*/  UISETP.EQ.OR.EX UP2, UPT, UR7, URZ, !UP0, UP1 ;  /* 0x000000ff0700728c */ /* 0x000fc8000c742710 */
[----:B------:R-:W-:-:S05]  /*0460*/  UP2UR UR50, UPR, URZ, 0x4 ;  /* 0x00000004ff327883 */ /* 0x000fca0008000000 */
[----:B------:R-:W-:Y:S07]  /*0470*/  BRA.U !UP2, `(.L_x_8) ;  /* 0x000000010a207547 */ /* 0x000fee000b800000 */
[----:B------:R-:W-:Y:S01]  /*0480*/  UISETP.NE.U32.AND UP2, UPT, UR6, URZ, UPT ;  /* 0x000000ff0600728c */ /* 0x000fe2000bf45070 */
[----:B-----5:R-:W-:Y:S01]  /*0490*/  FSETP.NEU.AND P0, PT, R49, RZ, PT ;  /* 0x000000ff3100720b */ /* 0x020fe20003f0d000 */
[----:B------:R-:W-:Y:S02]  /*04a0*/  USEL UR6, URZ, 0xffffffff, UP0 ;  /* 0xffffffffff067887 */ /* 0x000fe40008000000 */
[----:B------:R-:W-:-:S10]  /*04b0*/  UISETP.NE.AND.EX UP2, UPT, UR7, URZ, UPT, UP2 ;  /* 0x000000ff0700728c */ /* 0x000fd4000bf45320 */
[----:B------:R-:W-:Y:S01]  /*04c0*/  VOTEU.ANY UP1, P0 ;  /* 0x0000000000ff7886 */ /* 0x000fe20000020100 */
[----:B------:R-:W-:-:S04]  /*04d0*/  @!UP2 USEL UR6, URZ, 0xffffffff, UP1 ;  /* 0xffffffffff06a887 */ /* 0x000fc80008800000 */
[----:B------:R-:W-:-:S04]  /*04e0*/  ULOP3.LUT UR6, UR6, 0x1, URZ, 0xc0, !UPT ;  /* 0x0000000106067892 */ /* 0x000fc8000f8ec0ff */
[----:B------:R-:W-:-:S11]  /*04f0*/  UISETP.NE.U32.AND UP5, UPT, UR6, 0x1, UPT ;  /* 0x000000010600788c */ /* 0x000fd6000bfa5070 */
.L_x_8:
[----:B------:R-:W3:Y:S01]  /*0500*/  SHFL.IDX PT, R0, R96, RZ, 0x1f ;  /* 0x00001fff60007589 */ /* 0x000ee200000e0000 */
[----:B------:R-:W-:-:S04]  /*0510*/  UISETP.NE.AND UP1, UPT, UR10, 0x2, UPT ;  /* 0x000000020a00788c */ /* 0x000fc8000bf25270 */
[----:B------:R-:W-:Y:S02]  /*0520*/  UISETP.EQ.AND UP2, UPT, UR5, URZ, !UP1 ;  /* 0x000000ff0500728c */ /* 0x000fe4000cf42270 */
[----:B------:R-:W-:-:S04]  /*0530*/  USEL UR7, URZ, 0x1, UP1 ;  /* 0x00000001ff077887 */ /* 0x000fc80008800000 */
[----:B------:R-:W-:Y:S02]  /*0540*/  PLOP3.LUT P5, PT, P1, PT, UP2, 0x80, 0x8 ;  /* 0x000000000008781c */ /* 0x000fe40000faf028 */
[----:B---3--:R-:W-:-:S13]  /*0550*/  ISETP.NE.AND P0, PT, R0, RZ, PT ;  /* 0x000000ff0000720c */ /* 0x008fda0003f05270 */
[----:B------:R-:W-:Y:S05]  /*0560*/  @P0 BRA `(.L_x_9) ;  /* 0x0000000000440947 */ /* 0x000fea0003800000 */
[----:B------:R-:W-:Y:S01]  /*0570*/  UMOV UR8, 0x400 ;  /* 0x0000040000087882 */ /* 0x000fe20000000000 */
[----:B------:R-:W-:Y:S01]  /*0580*/  UMOV UR6, 0x1 ;  /* 0x0000000100067882 */ /* 0x000fe20000000000 */
[----:B------:R-:W-:Y:S02]  /*0590*/  ULEA UR8, UR37, UR8, 0x18 ;  /* 0x0000000825087291 */ /* 0x000fe4000f8ec0ff */
[----:B------:R-:W-:-:S04]  /*05a0*/  UIADD3 UR12, UPT, UPT, -UR6, 0x100000, URZ ;  /* 0x00100000060c7890 */ /* 0x000fc8000fffe1ff */
[----:B------:R-:W-:Y:S02]  /*05b0*/  USHF.L.U32 UR13, UR12, 0xb, URZ ;  /* 0x0000000b0c0d7899 */ /* 0x000fe400080006ff */
[----:B------:R-:W-:Y:S01]  /*05c0*/  USHF.L.U32 UR12, UR12, 0x1, URZ ;  /* 0x000000010c0c7899 */ /* 0x000fe200080006ff */
[----:B------:R-:W-:Y:S01]  /*05d0*/  ELECT P0, URZ, PT ;  /* 0x0000000000ff782f */ /* 0x000fe20003800000 */
[----:B------:R-:W3:Y:S10]  /*05e0*/  FENCE.VIEW.ASYNC.S ;  /* 0x00000000000073c6 */ /* 0x000ef40000000000 */
[----:B---3--:R3:W4:Y:S01]  /*05f0*/  SYNCS.EXCH.64 URZ, [UR8], UR12 ;  /* 0x0000000c08ff75b2 */ /* 0x0087220008000100 */
[----:B------:R3:W1:Y:S01]  /*0600*/  SYNCS.EXCH.64 URZ, [UR8+0x20], UR12 ;  /* 0x0000200c08ff75b2 */ /* 0x0006620008000100 */
[----:B------:R3:W1:Y:S01]  /*0610*/  SYNCS.EXCH.64 URZ, [UR8+0x8], UR12 ;  /* 0x0000080c08ff75b2 */ /* 0x0006620008000100 */
[----:B------:R3:W1:Y:S01]  /*0620*/  SYNCS.EXCH.64 URZ, [UR8+0x28], UR12 ;  /* 0x0000280c08ff75b2 */ /* 0x0006620008000100 */
[----:B------:R3:W1:Y:S01]  /*0630*/  SYNCS.EXCH.64 URZ, [UR8+0x10], UR12 ;  /* 0x0000100c08ff75b2 */ /* 0x0006620008000100 */
[----:B------:R3:W1:Y:S01]  /*0640*/  SYNCS.EXCH.64 URZ, [UR8+0x30], UR12 ;  /* 0x0000300c08ff75b2 */ /* 0x0006620008000100 */
[----:B------:R3:W1:Y:S01]  /*0650*/  SYNCS.EXCH.64 URZ, [UR8+0x18], UR12 ;  /* 0x0000180c08ff75b2 */ /* 0x0006620008000100 */
[----:B------:R3:W1:Y:S01]  /*0660*/  SYNCS.EXCH.64 URZ, [UR8+0x38], UR12 ;  /* 0x0000380c08ff75b2 */ /* 0x0006620008000100 */
[----:B------:R-:W-:Y:S01]  /*0670*/  NOP ;  /* 0x0000000000007918 */ /* 0x000fe20000000000 */
.L_x_9:
[----:B------:R-:W2:Y:S01]  /*0680*/  SHFL.IDX PT, R0, R96, RZ, 0x1f ;  /* 0x00001fff60007589 */ /* 0x000ea200000e0000 */
[----:B------:R-:W-:Y:S01]  /*0690*/  NOP ;  /* 0x0000000000007918 */ /* 0x000fe20000000000 */
[----:B--2---:R-:W-:-:S13]  /*06a0*/  ISETP.NE.AND P0, PT, R0, 0x1, PT ;  /* 0x000000010000780c */ /* 0x004fda0003f05270 */
[----:B------:R-:W-:Y:S05]  /*06b0*/  @P0 BRA `(.L_x_10) ;  /* 0x0000000000540947 */ /* 0x000fea0003800000 */
[----:B------:R-:W-:Y:S01]  /*06c0*/  UMOV UR9, 0x400 ;  /* 0x0000040000097882 */ /* 0x000fe20000000000 */
[----:B---3--:R-:W-:Y:S01]  /*06d0*/  UMOV UR8, 0x20 ;  /* 0x0000002000087882 */ /* 0x008fe20000000000 */
[----:B------:R-:W-:Y:S01]  /*06e0*/  UMOV UR6, 0x80 ;  /* 0x0000008000067882 */ /* 0x000fe20000000000 */
[----:B------:R-:W-:Y:S02]  /*06f0*/  ULEA UR9, UR37, UR9, 0x18 ;  /* 0x0000000925097291 */ /* 0x000fe4000f8ec0ff */
[----:B------:R-:W-:-:S04]  /*0700*/  UIADD3 UR12, UPT, UPT, -UR8, 0x100000, URZ ;  /* 0x00100000080c7890 */ /* 0x000fc8000fffe1ff */
[----:B------:R-:W-:Y:S02]  /*0710*/  USHF.L.U32 UR13, UR12, 0xb, URZ ;  /* 0x0000000b0c0d7899 */ /* 0x000fe400080006ff */
[----:B------:R-:W-:Y:S02]  /*0720*/  USHF.L.U32 UR12, UR12, 0x1, URZ ;  /* 0x000000010c0c7899 */ /* 0x000fe400080006ff */
[----:B------:R-:W-:-:S04]  /*0730*/  UIADD3 UR14, UPT, UPT, -UR6, 0x100000, URZ ;  /* 0x00100000060e7890 */ /* 0x000fc8000fffe1ff */
[----:B------:R-:W-:Y:S02]  /*0740*/  USHF.L.U32 UR15, UR14, 0xb, URZ ;  /* 0x0000000b0e0f7899 */ /* 0x000fe400080006ff */
[----:B------:R-:W-:Y:S01]  /*0750*/  USHF.L.U32 UR14, UR14, 0x1, URZ ;  /* 0x000000010e0e7899 */ /* 0x000fe200080006ff */
[----:B------:R-:W-:Y:S01]  /*0760*/  ELECT P0, URZ, PT ;  /* 0x0000000000ff782f */ /* 0x000fe20003800000 */
[----:B------:R-:W2:Y:S02]  /*0770*/  FENCE.VIEW.ASYNC.S ;  /* 0x00000000000073c6 */ /* 0x000ea40000000000 */
[----:B--2---:R2:W3:Y:S08]  /*0780*/  SYNCS.EXCH.64 URZ, [UR9+0x40], UR12 ;  /* 0x0000400c09ff75b2 */ /* 0x0044f00008000100 */
        /* <DEDUP_REMOVED lines=8> */
.L_x_10:
[----:B------:R-:W4:Y:S01]  /*0810*/  SHFL.IDX PT, R0, R96, RZ, 0x1f ;  /* 0x00001fff60007589 */ /* 0x000f2200000e0000 */
[----:B------:R-:W-:Y:S01]  /*0820*/  NOP ;  /* 0x0000000000007918 */ /* 0x000fe20000000000 */
[----:B----4-:R-:W-:-:S13]  /*0830*/  ISETP.NE.AND P0, PT, R0, 0x3, PT ;  /* 0x000000030000780c */ /* 0x010fda0003f05270 */
[----:B------:R-:W-:Y:S05]  /*0840*/  @P0 BRA `(.L_x_11) ;  /* 0x00000000002c0947 */ /* 0x000fea0003800000 */
[----:B---3--:R-:W-:Y:S01]  /*0850*/  UMOV UR8, 0x400 ;  /* 0x0000040000087882 */ /* 0x008fe20000000000 */
[----:B------:R-:W-:Y:S01]  /*0860*/  UMOV UR6, 0x20 ;  /* 0x0000002000067882 */ /* 0x000fe20000000000 */
[----:B------:R-:W-:Y:S02]  /*0870*/  ULEA UR8, UR37, UR8, 0x18 ;  /* 0x0000000825087291 */ /* 0x000fe4000f8ec0ff */
[----:B--2---:R-:W-:-:S04]  /*0880*/  UIADD3 UR12, UPT, UPT, -UR6, 0x100000, URZ ;  /* 0x00100000060c7890 */ /* 0x004fc8000fffe1ff */
[----:B------:R-:W-:Y:S02]  /*0890*/  USHF.L.U32 UR13, UR12, 0xb, URZ ;  /* 0x0000000b0c0d7899 */ /* 0x000fe400080006ff */
[----:B------:R-:W-:Y:S01]  /*08a0*/  USHF.L.U32 UR12, UR12, 0x1, URZ ;  /* 0x000000010c0c7899 */ /* 0x000fe200080006ff */
[----:B------:R-:W-:Y:S01]  /*08b0*/  ELECT P0, URZ, PT ;  /* 0x0000000000ff782f */ /* 0x000fe20003800000 */
[----:B------:R-:W2:Y:S10]  /*08c0*/  FENCE.VIEW.ASYNC.S ;  /* 0x00000000000073c6 */ /* 0x000eb40000000000 */
[----:B--2---:R4:W2:Y:S01]  /*08d0*/  SYNCS.EXCH.64 URZ, [UR8+0x80], UR12 ;  /* 0x0000800c08ff75b2 */ /* 0x0048a20008000100 */
[----:B------:R4:W3:Y:S02]  /*08e0*/  SYNCS.EXCH.64 URZ, [UR8+0x88], UR12 ;  /* 0x0000880c08ff75b2 */ /* 0x0008e40008000100 */
[----:B----4-:R-:W-:Y:S01]  /*08f0*/  NOP ;  /* 0x0000000000007918 */ /* 0x010fe20000000000 */
.L_x_11:
[----:B------:R-:W4:Y:S01]  /*0900*/  SHFL.IDX PT, R0, R96, RZ, 0x1f ;  /* 0x00001fff60007589 */ /* 0x000f2200000e0000 */
[----:B------:R-:W-:Y:S01]  /*0910*/  NOP ;  /* 0x0000000000007918 */ /* 0x000fe20000000000 */
[----:B----4-:R-:W-:-:S13]  /*0920*/  ISETP.NE.AND P0, PT, R0, 0x4, PT ;  /* 0x000000040000780c */ /* 0x010fda0003f05270 */
[----:B------:R-:W-:Y:S05]  /*0930*/  @P0 BRA `(.L_x_12) ;  /* 0x0000000000480947 */ /* 0x000fea0003800000 */
[----:B--2---:R-:W-:Y:S01]  /*0940*/  UMOV UR9, 0x1e0 ;  /* 0x000001e000097882 */ /* 0x004fe20000000000 */
[----:B---3--:R-:W-:Y:S01]  /*0950*/  UMOV UR8, 0x400 ;  /* 0x0000040000087882 */ /* 0x008fe20000000000 */
[----:B------:R-:W-:Y:S01]  /*0960*/  USEL UR9, UR9, 0x1a0, UP5 ;  /* 0x000001a009097887 */ /* 0x000fe2000a800000 */
        /* <DEDUP_REMOVED lines=10> */
[----:B--2---:R4:W2:Y:S08]  /*0a10*/  SYNCS.EXCH.64 URZ, [UR8+0x90], UR12 ;  /* 0x0000900c08ff75b2 */ /* 0x0048b00008000100 */
[----:B------:R4:W3:Y:S01]  /*0a20*/  SYNCS.EXCH.64 URZ, [UR8+0xa0], UR14 ;  /* 0x0000a00e08ff75b2 */ /* 0x0008e20008000100 */
[----:B------:R4:W1:Y:S01]  /*0a30*/  SYNCS.EXCH.64 URZ, [UR8+0x98], UR12 ;  /* 0x0000980c08ff75b2 */ /* 0x0008620008000100 */
[----:B------:R4:W1:Y:S02]  /*0a40*/  SYNCS.EXCH.64 URZ, [UR8+0xa8], UR14 ;  /* 0x0000a80e08ff75b2 */ /* 0x0008640008000100 */
[----:B----4-:R-:W-:Y:S01]  /*0a50*/  NOP ;  /* 0x0000000000007918 */ /* 0x010fe20000000000 */
.L_x_12:
[----:B------:R-:W4:Y:S01]  /*0a60*/  SHFL.IDX PT, R0, R96, RZ, 0x1f ;  /* 0x00001fff60007589 */ /* 0x000f2200000e0000 */
[----:B------:R-:W-:Y:S01]  /*0a70*/  NOP ;  /* 0x0000000000007918 */ /* 0x000fe20000000000 */
[----:B----4-:R-:W-:-:S13]  /*0a80*/  ISETP.NE.AND P0, PT, R0, 0x5, PT ;  /* 0x000000050000780c */ /* 0x010fda0003f05270 */
[----:B------:R-:W-:Y:S05]  /*0a90*/  @P0 BRA `(.L_x_13) ;  /* 0x0000000000540947 */ /* 0x000fea0003800000 */
[----:B--2---:R-:W-:Y:S01]  /*0aa0*/  UMOV UR9, 0x400 ;  /* 0x0000040000097882 */ /* 0x004fe20000000000 */
        /* <DEDUP_REMOVED lines=14> */
[----:B------:R4:W1:Y:S01]  /*0b90*/  SYNCS.EXCH.64 URZ, [UR9+0xd8], UR14 ;  /* 0x0000d80e09ff75b2 */ /* 0x0008620008000100 */
[----:B------:R4:W1:Y:S01]  /*0ba0*/  SYNCS.EXCH.64 URZ, [UR9+0xc0], UR12 ;  /* 0x0000c00c09ff75b2 */ /* 0x0008620008000100 */
[----:B------:R4:W1:Y:S01]  /*0bb0*/  SYNCS.EXCH.64 URZ, [UR9+0xe0], UR14 ;  /* 0x0000e00e09ff75b2 */ /* 0x0008620008000100 */
[----:B------:R4:W1:Y:S01]  /*0bc0*/  SYNCS.EXCH.64 URZ, [UR9+0xc8], UR12 ;  /* 0x0000c80c09ff75b2 */ /* 0x0008620008000100 */
[----:B------:R4:W1:Y:S02]  /*0bd0*/  SYNCS.EXCH.64 URZ, [UR9+0xe8], UR14 ;  /* 0x0000e80e09ff75b2 */ /* 0x0008640008000100 */
[----:B----4-:R-:W-:Y:S01]  /*0be0*/  NOP ;  /* 0x0000000000007918 */ /* 0x010fe20000000000 */
.L_x_13:
[----:B------:R-:W4:Y:S01]  /*0bf0*/  SHFL.IDX PT, R0, R96, RZ, 0x1f ;  /* 0x00001fff60007589 */ /* 0x000f2200000e0000 */
[----:B------:R-:W-:Y:S01]  /*0c00*/  ISETP.NE.OR P1, PT, RZ, UR10, !P1 ;  /* 0x0000000aff007c0c */ /* 0x000fe2000cf25670 */
        /* <DEDUP_REMOVED lines=12> */
[----:B------:R4:W3:Y:S01]  /*0cd0*/  SYNCS.EXCH.64 URZ, [UR8+0x100], UR12 ;  /* 0x0001000c08ff75b2 */ /* 0x0008e20008000100 */
[----:B------:R4:W1:Y:S01]  /*0ce0*/  SYNCS.EXCH.64 URZ, [UR8+0xf8], UR12 ;  /* 0x0000f80c08ff75b2 */ /* 0x0008620008000100 */
[----:B------:R4:W1:Y:S02]  /*0cf0*/  SYNCS.EXCH.64 URZ, [UR8+0x108], UR12 ;  /* 0x0001080c08ff75b2 */ /* 0x0008640008000100 */
[----:B----4-:R-:W-:Y:S01]  /*0d00*/  NOP ;  /* 0x0000000000007918 */ /* 0x010fe20000000000 */
.L_x_14:
[----:B------:R-:W-:Y:S01]  /*0d10*/  VOTEU.ALL UP1, P1 ;  /* 0x0000000000ff7886 */ /* 0x000fe20000820000 */
[----:B---3--:R-:W3:Y:S01]  /*0d20*/  LDCU UR8, c[0x0][0x36c] ;  /* 0x00006d80ff0877ac */ /* 0x008ee20008000800 */
[----:B------:R-:W-:Y:S01]  /*0d30*/  NOP ;  /* 0x0000000000007918 */ /* 0x000fe20000000000 */
[----:B------:R-:W-:Y:S01]  /*0d40*/  LOP3.LUT R10, R105, 0x1f, RZ, 0xc0, !PT ;  /* 0x0000001f690a7812 */ /* 0x000fe200078ec0ff */
[----:B--2---:R-:W-:Y:S01]  /*0d50*/  UMOV UR12, 0x20 ;  /* 0x00000020000c7882 */ /* 0x004fe20000000000 */
[----:B------:R-:W-:Y:S01]  /*0d60*/  @!UP1 UMOV UR6, 0x400 ;  /* 0x0000040000069882 */ /* 0x000fe20000000000 */
[----:B------:R-:W-:-:S04]  /*0d70*/  @!UP1 UIADD3 UR12, UPT, UPT, -UR12, 0x100000, URZ ;  /* 0x001000000c0c9890 */ /* 0x000fc8000fffe1ff */
[----:B------:R-:W-:Y:S02]  /*0d80*/  @!UP1 USHF.L.U32 UR13, UR12, 0xb, URZ ;  /* 0x0000000b0c0d9899 */ /* 0x000fe400080006ff */
[----:B------:R-:W-:Y:S02]  /*0d90*/  @!UP1 USHF.L.U32 UR12, UR12, 0x1, URZ ;  /* 0x000000010c0c9899 */ /* 0x000fe400080006ff */
[----:B------:R-:W-:Y:S01]  /*0da0*/  @!UP1 ULEA UR6, UR37, UR6, 0x18 ;  /* 0x0000000625069291 */ /* 0x000fe2000f8ec0ff */
[----:B------:R-:W-:Y:S01]  /*0db0*/  VOTEU.ALL UP1, P1 ;  /* 0x0000000000ff7886 */ /* 0x000fe20000820000 */
[----:B------:R-:W-:Y:S01]  /*0dc0*/  UISETP.NE.AND UP4, UPT, UR10, URZ, UPT ;  /* 0x000000ff0a00728c */ /* 0x000fe2000bf85270 */
[----:B------:R-:W2:Y:S09]  /*0dd0*/  FENCE.VIEW.ASYNC.S ;  /* 0x00000000000073c6 */ /* 0x000eb20000000000 */
[----:B--2---:R2:W4:Y:S01]  /*0de0*/  @!UP1 SYNCS.EXCH.64 URZ, [UR6+0x110], UR12 ;  /* 0x0001100c06ff95b2 */ /* 0x0045220008000100 */
[----:B---3--:R-:W-:-:S09]  /*0df0*/  UISETP.EQ.U32.AND UP1, UPT, UR8, 0x1, UPT ;  /* 0x000000010800788c */ /* 0x008fd2000bf22070 */
[----:B------:R-:W-:Y:S05]  /*0e00*/  BRA.U !UP1, `(.L_x_15) ;  /* 0x0000000109087547 */ /* 0x000fea000b800000 */
[----:B-1--4-:R-:W-:Y:S01]  /*0e10*/  UCGABAR_ARV ;  /* 0x00000000000079c7 */ /* 0x012fe20008000000 */
[----:B------:R-:W-:Y:S05]  /*0e20*/  BRA `(.L_x_16) ;  /* 0x0000000000047947 */ /* 0x000fea0003800000 */
.L_x_15:
[----:B-1--4-:R-:W-:Y:S01]  /*0e30*/  NOP ;  /* 0x0000000000007918 */ /* 0x012fe20000000000 */
.L_x_16:
[----:B------:R-:W1:Y:S01]  /*0e40*/  S2R R15, SR_CTAID.Y ;  /* 0x00000000000f7919 */ /* 0x000e620000002600 */
[----:B------:R-:W-:-:S05]  /*0e50*/  CS2R.32 R91, SR_CgaSize ;  /* 0x00000000005b7805 */ /* 0x000fca0000008a00 */
[----:B------:R-:W-:-:S05]  /*0e60*/  IMAD R91, R91, -0xa0, RZ ;  /* 0xffffff605b5b7824 */ /* 0x000fca00078e02ff */
[----:B--2---:R-:W-:-:S14]  /*0e70*/  R2UR UR6, R91 ;  /* 0x000000005b0672ca */ /* 0x004fdc00000e0000 */
[----:B------:R-:W2:Y:S01]  /*0e80*/  LDCU UR6, c[0x0][UR6+0x2b4] ;  /* 0x00005680060677ac */ /* 0x000ea20008000800 */
[----:B------:R-:W-:-:S05]  /*0e90*/  CS2R.32 R0, SR_CgaSize ;  /* 0x0000000000007805 */ /* 0x000fca0000008a00 */
[----:B------:R-:W-:-:S06]  /*0ea0*/  IMAD R0, R0, -0xa0, RZ ;  /* 0xffffff6000007824 */ /* 0x000fcc00078e02ff */
[----:B------:R-:W3:Y:S01]  /*0eb0*/  LDC R0, c[0x0][R0+0x2a4] ;  /* 0x0000a90000007b82 */ /* 0x000ee20000000800 */
[----:B------:R-:W-:Y:S01]  /*0ec0*/  PRMT R8, RZ, 0x7610, R8 ;  /* 0x00007610ff087816 */ /* 0x000fe20000000008 */
[----:B------:R-:W4:Y:S01]  /*0ed0*/  S2R R9, SR_CTAID.X ;  /* 0x0000000000097919 */ /* 0x000f220000002500 */
[----:B------:R-:W-:-:S05]  /*0ee0*/  CS2R.32 R91, SR_CgaSize ;  /* 0x00000000005b7805 */ /* 0x000fca0000008a00 */
[----:B------:R-:W-:-:S05]  /*0ef0*/  IMAD R91, R91, -0xa0, RZ ;  /* 0xffffff605b5b7824 */ /* 0x000fca00078e02ff */
[----:B------:R-:W-:-:S14]  /*0f00*/  R2UR UR8, R91 ;  /* 0x000000005b0872ca */ /* 0x000fdc00000e0000 */
[----:B------:R-:W3:Y:S01]  /*0f10*/  LDCU UR8, c[0x0][UR8+0x2b0] ;  /* 0x00005600080877ac */ /* 0x000ee20008000800 */
[----:B------:R-:W-:Y:S01]  /*0f20*/  UISETP.NE.AND UP2, UPT, UR10, 0x2, UPT ;  /* 0x000000020a00788c */ /* 0x000fe2000bf45270 */
[----:B------:R-:W2:Y:S01]  /*0f30*/  LDC R11, c[0x0][0xb24] ;  /* 0x0002c900ff0b7b82 */ /* 0x000ea20000000800 */
[----:B------:R-:W-:-:S05]  /*0f40*/  CS2R.32 R2, SR_CgaSize ;  /* 0x0000000000027805 */ /* 0x000fca0000008a00 */
[----:B------:R-:W-:-:S06]  /*0f50*/  IMAD R2, R2, -0xa0, RZ ;  /* 0xffffff6002027824 */ /* 0x000fcc00078e02ff */
[----:B------:R-:W3:Y:S08]  /*0f60*/  LDC R2, c[0x0][R2+0x2a0] ;  /* 0x0000a80002027b82 */ /* 0x000ef00000000800 */
[----:B------:R-:W3:Y:S01]  /*0f70*/  LDC R40, c[0x0][0xb24] ;  /* 0x0002c900ff287b82 */ /* 0x000ee20000000800 */
[----:B-1----:R-:W-:-:S07]  /*0f80*/  I2FP.F32.U32 R90, R15 ;  /* 0x0000000f005a7245 */ /* 0x002fce0000201000 */
[----:B------:R-:W1:Y:S01]  /*0f90*/  S2UR UR36, SR_CTAID.Z ;  /* 0x00000000002479c3 */ /* 0x000e620000002700 */
[----:B--2---:R-:W-:Y:S01]  /*0fa0*/  ISETP.GE.AND P0, PT, R11, 0x1, PT ;  /* 0x000000010b00780c */ /* 0x004fe20003f06270 */
[----:B----4-:R-:W-:Y:S01]  /*0fb0*/  IMAD.MOV.U32 R14, RZ, RZ, R9 ;  /* 0x000000ffff0e7224 */ /* 0x010fe200078e0009 */
[----:B------:R-:W-:Y:S01]  /*0fc0*/  I2FP.F32.U32 R91, R9 ;  /* 0x00000009005b7245 */ /* 0x000fe20000201000 */
[----:B------:R-:W-:Y:S01]  /*0fd0*/  FMUL R90, R90, UR6 ;  /* 0x000000065a5a7c20 */ /* 0x000fe20008400000 */
[----:B------:R-:W2:Y:S03]  /*0fe0*/  LDCU UR6, c[0x0][0xb30] ;  /* 0x00016600ff0677ac */ /* 0x000ea60008000800 */
[----:B---3--:R-:W-:Y:S02]  /*0ff0*/  FMUL R91, R91, UR8 ;  /* 0x000000085b5b7c20 */ /* 0x008fe40008400000 */
[----:B------:R-:W3:Y:S08]  /*1000*/  F2I.U32.TRUNC.NTZ R90, R90 ;  /* 0x0000005a005a7305 */ /* 0x000ef0000020f000 */
[----:B------:R-:W4:Y:S01]  /*1010*/  F2I.U32.TRUNC.NTZ R91, R91 ;  /* 0x0000005b005b7305 */ /* 0x000f22000020f000 */
[----:B--2---:R-:W-:Y:S01]  /*1020*/  UISETP.NE.AND UP3, UPT, UR6, 0x1, UPT ;  /* 0x000000010600788c */ /* 0x004fe2000bf65270 */
[----:B---3--:R-:W-:-:S05]  /*1030*/  IADD3 R90, PT, PT, -R90, RZ, RZ ;  /* 0x000000ff5a5a7210 */ /* 0x008fca0007ffe1ff */
[----:B------:R-:W-:Y:S01]  /*1040*/  IMAD R90, R0, R90, R15 ;  /* 0x0000005a005a7224 */ /* 0x000fe200078e020f */
[----:B------:R-:W-:Y:S01]  /*1050*/  PRMT R0, RZ, 0x7610, R0 ;  /* 0x00007610ff007816 */ /* 0x000fe20000000000 */
[----:B----4-:R-:W-:-:S04]  /*1060*/  IMAD.MOV R91, RZ, RZ, -R91 ;  /* 0x000000ffff5b7224 */ /* 0x010fc800078e0a5b */
[----:B------:R-:W-:Y:S01]  /*1070*/  IMAD R91, R2, R91, R9 ;  /* 0x0000005b025b7224 */ /* 0x000fe200078e0209 */
[----:B-1----:R-:W-:Y:S06]  /*1080*/  BRA.U UP4, `(.L_x_17) ;  /* 0x0000000104247547 */ /* 0x002fec000b800000 */
[----:B------:R-:W-:Y:S01]  /*1090*/  ISETP.NE.AND P1, PT, R90, RZ, PT ;  /* 0x000000ff5a00720c */ /* 0x000fe20003f25270 */
[----:B------:R-:W-:Y:S01]  /*10a0*/  IMAD.MOV.U32 R0, RZ, RZ, 0x3 ;  /* 0x00000003ff007424 */ /* 0x000fe200078e00ff */
[C---:B------:R-:W-:Y:S02]  /*10b0*/  LOP3.LUT R2, R91.reuse, 0xfffffffe, RZ, 0xc0, !PT ;  /* 0xfffffffe5b027812 */ /* 0x040fe400078ec0ff */
[----:B------:R-:W-:Y:S02]  /*10c0*/  ISETP.LT.U32.OR P1, PT, R91, 0x2, !P1 ;  /* 0x000000025b00780c */ /* 0x000fe40004f21470 */
[----:B------:R-:W-:Y:S02]  /*10d0*/  SHF.L.U32 R0, R0, R2, RZ ;  /* 0x0000000200007219 */ /* 0x000fe400000006ff */
[----:B------:R-:W-:Y:S02]  /*10e0*/  SEL R4, RZ, 0x1, !P1 ;  /* 0x00000001ff047807 */ /* 0x000fe40004800000 */
[----:B------:R-:W-:-:S05]  /*10f0*/  SEL R3, RZ, 0x2, !P1 ;  /* 0x00000002ff037807 */ /* 0x000fca0004800000 */
[----:B------:R-:W-:-:S05]  /*1100*/  IMAD.IADD R3, R4, 0x1, R3 ;  /* 0x0000000104037824 */ /* 0x000fca00078e0203 */
[----:B------:R-:W-:Y:S02]  /*1110*/  PRMT R8, R3, 0x7610, R8 ;  /* 0x0000761003087816 */ /* 0x000fe40000000008 */
.L_x_17:
[----:B------:R-:W-:Y:S05]  /*1120*/  @!P0 BRA `(.L_x_18) ;  /* 0x0000000000b88947 */ /* 0x000fea0003800000 */
[----:B------:R-:W1:Y:S01]  /*1130*/  LDC.64 R4, c[0x0][0xb18] ;  /* 0x0002c600ff047b82 */ /* 0x000e620000000a00 */
[----:B------:R-:W-:-:S07]  /*1140*/  ISETP.NE.AND P0, PT, R11, 0x1, PT ;  /* 0x000000010b00780c */ /* 0x000fce0003f05270 */
[----:B------:R-:W2:Y:S08]  /*1150*/  LDC R14, c[0x0][0xb0c] ;  /* 0x0002c300ff0e7b82 */ /* 0x000eb00000000800 */
[----:B------:R-:W3:Y:S08]  /*1160*/  LDC R16, c[0x0][0x370] ;  /* 0x0000dc00ff107b82 */ /* 0x000ef00000000800 */
[----:B------:R-:W4:Y:S01]  /*1170*/  LDC R13, c[0x0][0x374] ;  /* 0x0000dd00ff0d7b82 */ /* 0x000f220000000800 */
[----:B-1----:R-:W-:-:S07]  /*1180*/  ISETP.NE.AND P1, PT, R4, 0x1, PT ;  /* 0x000000010400780c */ /* 0x002fce0003f25270 */
[----:B------:R-:W3:Y:S01]  /*1190*/  LDC.64 R6, c[0x0][0xb10] ;  /* 0x0002c400ff067b82 */ /* 0x000ee20000000a00 */
[----:B--2---:R-:W-:-:S07]  /*11a0*/  ISETP.NE.AND P2, PT, R14, 0x1, PT ;  /* 0x000000010e00780c */ /* 0x004fce0003f45270 */
[----:B------:R-:W1:Y:S08]  /*11b0*/  LDC R12, c[0x0][0xb20] ;  /* 0x0002c800ff0c7b82 */ /* 0x000e700000000800 */
[----:B------:R-:W2:Y:S01]  /*11c0*/  LDC.64 R2, c[0x0][0xb28] ;  /* 0x0002ca00ff027b82 */ /* 0x000ea20000000a00 */
[----:B----4-:R-:W-:-:S04]  /*11d0*/  IMAD.HI.U32 R17, R13, R5, RZ ;  /* 0x000000050d117227 */ /* 0x010fc800078e00ff */
[----:B------:R-:W-:-:S04]  /*11e0*/  IMAD.HI.U32 R5, R15, R5, RZ ;  /* 0x000000050f057227 */ /* 0x000fc800078e00ff */
[----:B---3--:R-:W-:-:S05]  /*11f0*/  IMAD.HI.U32 R18, R16, R6, RZ ;  /* 0x0000000610127227 */ /* 0x008fca00078e00ff */
[-C--:B------:R-:W-:Y:S01]  /*1200*/  @P2 SHF.R.U32.HI R16, RZ, R7.reuse, R18 ;  /* 0x00000007ff102219 */ /* 0x080fe20000011612 */
[----:B------:R-:W-:Y:S01]  /*1210*/  IMAD.HI.U32 R18, R9, R6, RZ ;  /* 0x0000000609127227 */ /* 0x000fe200078e00ff */
[-C--:B-1----:R-:W-:Y:S02]  /*1220*/  @P1 SHF.R.U32.HI R13, RZ, R12.reuse, R17 ;  /* 0x0000000cff0d1219 */ /* 0x082fe40000011611 */
[----:B------:R-:W-:Y:S02]  /*1230*/  SHF.R.U32.HI R5, RZ, R12, R5 ;  /* 0x0000000cff057219 */ /* 0x000fe40000011605 */
[----:B------:R-:W-:Y:S02]  /*1240*/  SHF.R.U32.HI R18, RZ, R7, R18 ;  /* 0x00000007ff127219 */ /* 0x000fe40000011612 */
[----:B------:R-:W-:Y:S01]  /*1250*/  SEL R5, R15, R5, !P1 ;  /* 0x000000050f057207 */ /* 0x000fe20004800000 */
[----:B--2---:R-:W-:Y:S01]  /*1260*/  IMAD.HI.U32 R17, R13, R2, RZ ;  /* 0x000000020d117227 */ /* 0x004fe200078e00ff */
[----:B------:R-:W-:-:S03]  /*1270*/  SEL R18, R9, R18, !P2 ;  /* 0x0000001209127207 */ /* 0x000fc60005000000 */
[----:B------:R-:W-:Y:S01]  /*1280*/  IMAD.HI.U32 R6, R16, R2, RZ ;  /* 0x0000000210067227 */ /* 0x000fe200078e00ff */
[----:B------:R-:W-:-:S04]  /*1290*/  @P0 SHF.R.U32.HI R13, RZ, R3, R17 ;  /* 0x00000003ff0d0219 */ /* 0x000fc80000011611 */
[----:B------:R-:W-:Y:S01]  /*12a0*/  @P0 SHF.R.U32.HI R16, RZ, R3, R6 ;  /* 0x00000003ff100219 */ /* 0x000fe20000011606 */
[----:B------:R-:W-:-:S04]  /*12b0*/  IMAD R13, R13, R11, RZ ;  /* 0x0000000b0d0d7224 */ /* 0x000fc800078e02ff */
[----:B------:R-:W-:Y:S01]  /*12c0*/  IMAD R6, R16, R11, RZ ;  /* 0x0000000b10067224 */ /* 0x000fe200078e02ff */
[----:B------:R-:W-:-:S04]  /*12d0*/  ISETP.GE.AND P1, PT, R5, R13, PT ;  /* 0x0000000d0500720c */ /* 0x000fc80003f26270 */
[----:B------:R-:W-:Y:S01]  /*12e0*/  ISETP.GE.OR P1, PT, R18, R6, P1 ;  /* 0x000000061200720c */ /* 0x000fe20000f26670 */
[----:B------:R-:W-:-:S05]  /*12f0*/  IMAD.HI.U32 R6, R5, R2, RZ ;  /* 0x0000000205067227 */ /* 0x000fca00078e00ff */
[----:B------:R-:W-:-:S04]  /*1300*/  SHF.R.U32.HI R6, RZ, R3, R6 ;  /* 0x00000003ff067219 */ /* 0x000fc80000011606 */
[----:B------:R-:W-:-:S03]  /*1310*/  SEL R6, R5, R6, !P0 ;  /* 0x0000000605067207 */ /* 0x000fc60004000000 */
[----:B------:R-:W-:Y:S01]  /*1320*/  @!P1 IMAD.HI.U32 R7, R18, R2, RZ ;  /* 0x0000000212079227 */ /* 0x000fe200078e00ff */
[----:B------:R-:W-:-:S04]  /*1330*/  IADD3 R2, PT, PT, -R6, RZ, RZ ;  /* 0x000000ff06027210 */ /* 0x000fc80007ffe1ff */
[----:B------:R-:W-:Y:S01]  /*1340*/  @!P1 SHF.R.U32.HI R3, RZ, R3, R7 ;  /* 0x00000003ff039219 */ /* 0x000fe20000011607 */
[----:B------:R-:W-:Y:S01]  /*1350*/  IMAD R2, R11, R2, R5 ;  /* 0x000000020b027224 */ /* 0x000fe200078e0205 */
[----:B------:R-:W-:Y:S02]  /*1360*/  IADD3 R7, PT, PT, -R5, RZ, RZ ;  /* 0x000000ff05077210 */ /* 0x000fe40007ffe1ff */
[----:B------:R-:W-:-:S03]  /*1370*/  @!P1 SEL R3, R18, R3, !P0 ;  /* 0x0000000312039207 */ /* 0x000fc60004000000 */
[----:B------:R-:W-:Y:S02]  /*1380*/  IMAD R7, R4, R7, R15 ;  /* 0x0000000704077224 */ /* 0x000fe400078e020f */
[--C-:B------:R-:W-:Y:S02]  /*1390*/  @!P1 IMAD.IADD R6, R6, 0x1, -R3.reuse ;  /* 0x0000000106069824 */ /* 0x100fe400078e0a03 */
[----:B------:R-:W-:Y:S01]  /*13a0*/  @!P1 IMAD R3, R2, R16, R3 ;  /* 0x0000001002039224 */ /* 0x000fe200078e0203 */
[----:B------:R-:W-:Y:S01]  /*13b0*/  IADD3 R2, PT, PT, -R18, RZ, RZ ;  /* 0x000000ff12027210 */ /* 0x000fe20007ffe1ff */
[----:B------:R-:W-:Y:S02]  /*13c0*/  @!P1 IMAD R5, R6, R11, R18 ;  /* 0x0000000b06059224 */ /* 0x000fe400078e0212 */
[----:B------:R-:W-:Y:S02]  /*13d0*/  @!P1 IMAD.MOV.U32 R18, RZ, RZ, R3 ;  /* 0x000000ffff129224 */ /* 0x000fe400078e0003 */
[----:B------:R-:W-:-:S02]  /*13e0*/  IMAD R2, R14, R2, R9 ;  /* 0x000000020e027224 */ /* 0x000fc400078e0209 */
[----:B------:R-:W-:Y:S02]  /*13f0*/  IMAD R15, R5, R4, R7 ;  /* 0x00000004050f7224 */ /* 0x000fe400078e0207 */
[----:B------:R-:W-:Y:S02]  /*1400*/  IMAD R14, R18, R14, R2 ;  /* 0x0000000e120e7224 */ /* 0x000fe400078e0202 */
.L_x_18:
[----:B------:R-:W-:Y:S05]  /*1410*/  BRA.U UP3, `(.L_x_19) ;  /* 0x0000000103407547 */ /* 0x000fea000b800000 */
[----:B------:R-:W1:Y:S08]  /*1420*/  LDC.64 R4, c[0x0][0xb10] ;  /* 0x0002c400ff047b82 */ /* 0x000e700000000a00 */
[----:B------:R-:W2:Y:S08]  /*1430*/  LDC.64 R2, c[0x0][0xb18] ;  /* 0x0002c600ff027b82 */ /* 0x000eb00000000a00 */
[----:B------:R-:W3:Y:S08]  /*1440*/  LDC R6, c[0x0][0xb20] ;  /* 0x0002c800ff067b82 */ /* 0x000ef00000000800 */
[----:B------:R-:W4:Y:S01]  /*1450*/  LDC R7, c[0x0][0xb0c] ;  /* 0x0002c300ff077b82 */ /* 0x000f220000000800 */
[----:B-1----:R-:W-:-:S05]  /*1460*/  IMAD.HI.U32 R4, R14, R4, RZ ;  /* 0x000000040e047227 */ /* 0x002fca00078e00ff */
[----:B------:R-:W-:Y:S01]  /*1470*/  SHF.R.U32.HI R4, RZ, R5, R4 ;  /* 0x00000005ff047219 */ /* 0x000fe20000011604 */
[----:B--2---:R-:W-:Y:S01]  /*1480*/  IMAD.HI.U32 R3, R15, R3, RZ ;  /* 0x000000030f037227 */ /* 0x004fe200078e00ff */
[----:B------:R-:W-:-:S04]  /*1490*/  ISETP.NE.AND P0, PT, R2, 0x1, PT ;  /* 0x000000010200780c */ /* 0x000fc80003f05270 */
[----:B---3--:R-:W-:-:S04]  /*14a0*/  SHF.R.U32.HI R3, RZ, R6, R3 ;  /* 0x00000006ff037219 */ /* 0x008fc80000011603 */
[----:B------:R-:W-:Y:S02]  /*14b0*/  SEL R3, R15, R3, !P0 ;  /* 0x000000030f037207 */ /* 0x000fe40004000000 */
[----:B----4-:R-:W-:-:S04]  /*14c0*/  ISETP.NE.AND P1, PT, R7, 0x1, PT ;  /* 0x000000010700780c */ /* 0x010fc80003f25270 */
[----:B------:R-:W-:-:S05]  /*14d0*/  SEL R5, R14, R4, !P1 ;  /* 0x000000040e057207 */ /* 0x000fca0004800000 */
[----:B------:R-:W-:Y:S02]  /*14e0*/  IMAD.IADD R4, R3, 0x1, -R5 ;  /* 0x0000000103047824 */ /* 0x000fe400078e0a05 */
[----:B------:R-:W-:Y:S02]  /*14f0*/  IMAD.IADD R3, R5, 0x1, -R3 ;  /* 0x0000000105037824 */ /* 0x000fe400078e0a03 */
[----:B------:R-:W-:Y:S02]  /*1500*/  IMAD R14, R4, R7, R14 ;  /* 0x00000007040e7224 */ /* 0x000fe400078e020e */
[----:B------:R-:W-:Y:S02]  /*1510*/  IMAD R15, R3, R2, R15 ;  /* 0x00000002030f7224 */ /* 0x000fe400078e020f */
.L_x_19:
[----:B------:R-:W-:Y:S05]  /*1520*/  BRA.U !UP1, `(.L_x_20) ;  /* 0x00000001090c7547 */ /* 0x000fea000b800000 */
[----:B------:R-:W-:Y:S01]  /*1530*/  UCGABAR_WAIT ;  /* 0x0000000000007dc7 */ /* 0x000fe20008000000 */
[----:B------:R-:W-:Y:S01]  /*1540*/  CCTL.IVALL ;  /* 0x00000000ff00798f */ /* 0x000fe20002000000 */
[----:B------:R-:W-:Y:S05]  /*1550*/  BRA `(.L_x_21) ;  /* 0x0000000000047947 */ /* 0x000fea0003800000 */
.L_x_20:
[----:B------:R-:W-:Y:S06]  /*1560*/  BAR.SYNC.DEFER_BLOCKING 0x0 ;  /* 0x0000000000007b1d */ /* 0x000fec0000010000 */
.L_x_21:
[----:B------:R-:W-:Y:S05]  /*1570*/  BRA.U UP2, `(.L_x_22) ;  /* 0x00000015020c7547 */ /* 0x000fea000b800000 */
[----:B------:R-:W1:Y:S01]  /*1580*/  LDCU UR15, c[0x0][0x38c] ;  /* 0x00007180ff0f77ac */ /* 0x000e620008000800 */
[----:B------:R-:W2:Y:S01]  /*1590*/  LDC R8, c[0x0][0x370] ;  /* 0x0000dc00ff087b82 */ /* 0x000ea20000000800 */
[C---:B------:R-:W-:Y:S01]  /*15a0*/  IMAD.SHL.U32 R19, R9.reuse, 0x40, RZ ;  /* 0x0000004009137824 */ /* 0x040fe200078e00ff */
[----:B------:R-:W-:Y:S01]  /*15b0*/  PLOP3.LUT P1, PT, PT, PT, UP5, 0x80, 0x8 ;  /* 0x000000000008781c */ /* 0x000fe20003f2f058 */
[----:B------:R-:W-:Y:S01]  /*15c0*/  UISETP.NE.AND UP1, UPT, UR10, URZ, UPT ;  /* 0x000000ff0a00728c */ /* 0x000fe2000bf25270 */
[----:B------:R-:W-:Y:S01]  /*15d0*/  ISETP.NE.AND P4, PT, R10, RZ, P5 ;  /* 0x000000ff0a00720c */ /* 0x000fe20002f85270 */
[----:B------:R-:W-:Y:S01]  /*15e0*/  IMAD.SHL.U32 R18, R9, 0x80, RZ ;  /* 0x0000008009127824 */ /* 0x000fe200078e00ff */
[----:B------:R-:W-:Y:S01]  /*15f0*/  PLOP3.LUT P1, PT, P1, PT, PT, 0x8, 0x80 ;  /* 0x000000000080781c */ /* 0x000fe20000f2e170 */
[----:B------:R-:W-:Y:S01]  /*1600*/  IMAD.MOV.U32 R17, RZ, RZ, 0x1 ;  /* 0x00000001ff117424 */ /* 0x000fe200078e00ff */
[----:B------:R-:W3:Y:S01]  /*1610*/  LDC R0, c[0x0][0x374] ;  /* 0x0000dd00ff007b82 */ /* 0x000ee20000000800 */
[----:B------:R-:W-:Y:S01]  /*1620*/  IMAD.MOV.U32 R16, RZ, RZ, RZ ;  /* 0x000000ffff107224 */ /* 0x000fe200078e00ff */
[----:B------:R-:W-:Y:S01]  /*1630*/  CS2R R12, SRZ ;  /* 0x00000000000c7805 */ /* 0x000fe2000001ff00 */
[----:B------:R-:W-:Y:S01]  /*1640*/  IMAD.MOV.U32 R11, RZ, RZ, 0x1 ;  /* 0x00000001ff0b7424 */ /* 0x000fe200078e00ff */
[----:B------:R-:W-:Y:S01]  /*1650*/  LOP3.LUT R19, R19, 0x40, RZ, 0xc0, !PT ;  /* 0x0000004013137812 */ /* 0x000fe200078ec0ff */
[----:B------:R-:W4:Y:S01]  /*1660*/  LDCU.64 UR30, c[0x0][0x348] ;  /* 0x00006900ff1e77ac */ /* 0x000f220008000a00 */
[----:B-1----:R-:W-:-:S02]  /*1670*/  UIADD3 UR4, UPT, UPT, UR15, 0x7f, URZ ;  /* 0x0000007f0f047890 */ /* 0x002fc4000fffe0ff */
[----:B------:R-:W-:Y:S02]  /*1680*/  USEL UR7, UR7, 0x2, UP1 ;  /* 0x0000000207077887 */ /* 0x000fe40008800000 */
[----:B------:R-:W-:Y:S01]  /*1690*/  USHF.R.S32.HI UR22, URZ, 0x1f, UR4 ;  /* 0x0000001fff167899 */ /* 0x000fe20008011404 */
[----:B------:R-:W-:-:S03]  /*16a0*/  UMOV UR13, URZ ;  /* 0x000000ff000d7c82 */ /* 0x000fc60008000000 */
[----:B------:R-:W-:Y:S02]  /*16b0*/  ULEA.HI UR22, UR22, UR4, URZ, 0x7 ;  /* 0x0000000416167291 */ /* 0x000fe4000f8f38ff */
[----:B------:R-:W-:Y:S02]  /*16c0*/  UIADD3 UR4, UPT, UPT, UR15, -0x1, URZ ;  /* 0xffffffff0f047890 */ /* 0x000fe4000fffe0ff */
[----:B------:R-:W-:Y:S02]  /*16d0*/  USHF.R.S32.HI UR22, URZ, 0x7, UR22 ;  /* 0x00000007ff167899 */ /* 0x000fe40008011416 */
[----:B------:R-:W-:Y:S02]  /*16e0*/  UISETP.GE.U32.AND UP2, UPT, UR4, -0xff, UPT ;  /* 0xffffff010400788c */ /* 0x000fe4000bf46070 */
[----:B------:R-:W-:Y:S02]  /*16f0*/  UISETP.LT.U32.AND UP0, UPT, UR22, 0x4, UPT ;  /* 0x000000041600788c */ /* 0x000fe4000bf01070 */
[----:B------:R-:W-:-:S02]  /*1700*/  UIADD3 UR15, UPT, UPT, UR15, 0xfe, URZ ;  /* 0x000000fe0f0f7890 */ /* 0x000fc4000fffe0ff */
[----:B------:R-:W-:-:S04]  /*1710*/  USEL UR21, UR22, 0x4, UP0 ;  /* 0x0000000416157887 */ /* 0x000fc80008000000 */
[----:B------:R-:W-:Y:S02]  /*1720*/  UIADD3 UR6, UPT, UPT, UR21, -0x1, URZ ;  /* 0xffffffff15067890 */ /* 0x000fe4000fffe0ff */
[----:B------:R-:W-:Y:S02]  /*1730*/  @UP2 UIADD3 UR6, UPT, UPT, UR21, URZ, URZ ;  /* 0x000000ff15062290 */ /* 0x000fe4000fffe0ff */
[----:B------:R-:W-:Y:S02]  /*1740*/  UIADD3 UR14, UPT, UPT, UR22, -UR21, URZ ;  /* 0x80000015160e7290 */ /* 0x000fe4000fffe0ff */
[----:B------:R-:W-:Y:S02]  /*1750*/  UIADD3 UR5, UPT, UPT, UR6, 0x1, URZ ;  /* 0x0000000106057890 */ /* 0x000fe4000fffe0ff */
[----:B--2-4-:R-:W-:-:S12]  /*1760*/  UIADD3 UR6, UPT, UPT, -UR6, URZ, URZ ;  /* 0x000000ff06067290 */ /* 0x014fd8000fffe1ff */
.L_x_42:
[----:B------:R-:W-:Y:S01]  /*1770*/  UISETP.NE.AND UP0, UPT, UR37, URZ, UPT ;  /* 0x000000ff2500728c */ /* 0x000fe2000bf05270 */
[----:B------:R-:W1:Y:S08]  /*1780*/  S2UR UR37, SR_CgaCtaId ;  /* 0x00000000002579c3 */ /* 0x000e700000008800 */
[----:B------:R-:W-:Y:S05]  /*1790*/  BRA.U UP0, `(.L_x_23) ;  /* 0x0000000100347547 */ /* 0x000fea000b800000 */
[----:B------:R-:W2:Y:S01]  /*17a0*/  S2R R2, SR_CgaCtaId ;  /* 0x0000000000027919 */ /* 0x000ea20000008800 */
[----:B------:R-:W-:-:S04]  /*17b0*/  MOV R3, 0x400 ;  /* 0x0000040000037802 */ /* 0x000fc80000000f00 */
[----:B--2---:R-:W-:Y:S02]  /*17c0*/  LEA R2, R2, R3, 0x18 ;  /* 0x0000000302027211 */ /* 0x004fe400078ec0ff */
[----:B------:R-:W-:-:S03]  /*17d0*/  SHF.L.U32 R3, R11, 0x1f, RZ ;  /* 0x0000001f0b037819 */ /* 0x000fc600000006ff */
[----:B------:R-:W-:-:S04]  /*17e0*/  IMAD R2, R12, 0x8, R2 ;  /* 0x000000080c027824 */ /* 0x000fc800078e0202 */
[----:B------:R-:W2:Y:S02]  /*17f0*/  SYNCS.PHASECHK.TRANS64.TRYWAIT P0, [R2+URZ+0x100], R3 ;  /* 0x00010003020075a7 */ /* 0x000ea400080011ff */
[----:B--2---:R-:W-:Y:S05]  /*1800*/  @!P0 BRA `(.L_x_24) ;  /* 0x0000007c00dc8947 */ /* 0x004fea0003800000 */
.L_x_149:
[----:B------:R-:W-:Y:S01]  /*1810*/  VIADD R12, R12, 0x1 ;  /* 0x000000010c0c7836 */ /* 0x000fe20000000000 */
[----:B------:R2:W-:Y:S04]  /*1820*/  SYNCS.ARRIVE.TRANS64.A1T0 RZ, [R2+URZ+0xf0], RZ ;  /* 0x0000f0ff02ff79a7 */ /* 0x0005e800081000ff */
[----:B------:R-:W-:-:S04]  /*1830*/  ISETP.NE.AND P0, PT, R12, 0x2, PT ;  /* 0x000000020c00780c */ /* 0x000fc80003f05270 */
[----:B------:R-:W-:Y:S02]  /*1840*/  SEL R12, R12, RZ, P0 ;  /* 0x000000ff0c0c7207 */ /* 0x000fe40000000000 */
[----:B--2---:R-:W-:-:S04]  /*1850*/  SEL R2, RZ, 0x1, P0 ;  /* 0x00000001ff027807 */ /* 0x004fc80000000000 */
[----:B------:R-:W-:-:S07]  /*1860*/  LOP3.LUT R11, R11, R2, RZ, 0x3c, !PT ;  /* 0x000000020b0b7212 */ /* 0x000fce00078e3cff */
.L_x_23:
[----:B------:R-:W-:Y:S01]  /*1870*/  UMOV UR4, 0x400 ;  /* 0x0000040000047882 */ /* 0x000fe20000000000 */
[----:B------:R-:W-:Y:S01]  /*1880*/  SHF.L.U32 R2, R17, 0x1f, RZ ;  /* 0x0000001f11027819 */ /* 0x000fe200000006ff */
[----:B-1----:R-:W-:Y:S01]  /*1890*/  ULEA UR4, UR37, UR4, 0x18 ;  /* 0x0000000425047291 */ /* 0x002fe2000f8ec0ff */
[----:B------:R-:W-:Y:S01]  /*18a0*/  R2UR UR35, R18 ;  /* 0x00000000122372ca */ /* 0x000fe200000e0000 */
[----:B------:R-:W-:Y:S01]  /*18b0*/  UISETP.GE.U32.AND UP0, UPT, UR15, 0xff, UPT ;  /* 0x000000ff0f00788c */ /* 0x000fe2000bf06070 */
[----:B------:R-:W-:Y:S01]  /*18c0*/  R2UR UR19, R19 ;  /* 0x00000000131372ca */ /* 0x000fe200000e0000 */
[----:B------:R-:W-:Y:S01]  /*18d0*/  ULEA UR8, UR13, UR4, 0x3 ;  /* 0x000000040d087291 */ /* 0x000fe2000f8e18ff */
[----:B------:R-:W-:-:S08]  /*18e0*/  UMOV UR23, URZ ;  /* 0x000000ff00177c82 */ /* 0x000fd00008000000 */
[----:B------:R1:W2:Y:S01]  /*18f0*/  SYNCS.PHASECHK.TRANS64.TRYWAIT P0, [UR8+0x20], R2 ;  /* 0x00002002ff0075a7 */ /* 0x0002a20008001108 */
[----:B------:R-:W-:-:S13]  /*1900*/  R2UR UR8, R15 ;  /* 0x000000000f0872ca */ /* 0x000fda00000e0000 */
[----:B------:R-:W-:Y:S01]  /*1910*/  ULEA UR19, UR8, UR19, 0x7 ;  /* 0x0000001308137291 */ /* 0x000fe2000f8e38ff */
[----:B-1----:R-:W-:-:S05]  /*1920*/  LEA.HI R2, R14, R14, RZ, 0x1 ;  /* 0x0000000e0e027211 */ /* 0x002fca00078f08ff */
[----:B------:R-:W-:-:S05]  /*1930*/  IMAD.SHL.U32 R2, R2, 0x80, RZ ;  /* 0x0000008002027824 */ /* 0x000fca00078e00ff */
[----:B------:R-:W-:-:S04]  /*1940*/  LOP3.LUT R2, R2, 0xffffff00, RZ, 0xc0, !PT ;  /* 0xffffff0002027812 */ /* 0x000fc800078ec0ff */
[----:B------:R-:W-:-:S13]  /*1950*/  R2UR UR9, R2 ;  /* 0x00000000020972ca */ /* 0x000fda00000e0000 */
[----:B------:R-:W-:Y:S01]  /*1960*/  ULOP3.LUT UR35, UR9, 0x80, UR35, 0xf8, !UPT ;  /* 0x0000008009237892 */ /* 0x000fe2000f8ef823 */
[----:B------:R-:W-:Y:S11]  /*1970*/  BRA.U !UP0, `(.L_x_25) ;  /* 0x0000000108f07547 */ /* 0x000ff6000b800000 */
[----:B------:R-:W-:Y:S01]  /*1980*/  UMOV UR29, UR6 ;  /* 0x00000006001d7c82 */ /* 0x000fe20008000000 */
[----:B------:R-:W-:Y:S01]  /*1990*/  UMOV UR44, UR13 ;  /* 0x0000000d002c7c82 */ /* 0x000fe20008000000 */
[----:B------:R-:W-:-:S05]  /*19a0*/  UMOV UR26, 0x40 ;  /* 0x00000040001a7882 */ /* 0x000fca0000000000 */
.L_x_31:
[----:B------:R-:W-:Y:S01]  /*19b0*/  ULEA UR33, UR44, UR4, 0x3 ;  /* 0x000000042c217291 */ /* 0x000fe2000f8e18ff */
[----:B------:R-:W-:Y:S01]  /*19c0*/  @P5 MOV R3, 0x18000 ;  /* 0x0001800000035802 */ /* 0x000fe20000000f00 */
[----:B--2-4-:R-:W-:Y:S10]  /*19d0*/  @P0 BRA `(.L_x_26) ;  /* 0x00000000000c0947 */ /* 0x014ff40003800000 */
[----:B------:R-:W-:-:S04]  /*19e0*/  SHF.L.U32 R4, R17, 0x1f, RZ ;  /* 0x0000001f11047819 */ /* 0x000fc800000006ff */
[----:B------:R-:W1:Y:S02]  /*19f0*/  SYNCS.PHASECHK.TRANS64.TRYWAIT P0, [UR33+0x20], R4 ;  /* 0x00002004ff0075a7 */ /* 0x000e640008001121 */
[----:B-1----:R-:W-:Y:S05]  /*1a00*/  @!P0 BRA `(.L_x_27) ;  /* 0x0000007c00708947 */ /* 0x002fea0003800000 */
.L_x_26:
[----:B------:R2:W-:Y:S01]  /*1a10*/  @P5 SYNCS.ARRIVE.TRANS64 RZ, [UR33], R3 ;  /* 0x00000003ffff59a7 */ /* 0x0005e20008000021 */
[----:B------:R-:W-:Y:S02]  /*1a20*/  ULOP3.LUT UR8, UR7, 0x2, URZ, 0xfc, !UPT ;  /* 0x0000000207087892 */ /* 0x000fe4000f8efcff */
[----:B------:R-:W-:Y:S02]  /*1a30*/  UIADD3 UR29, UPT, UPT, UR29, 0x1, URZ ;  /* 0x000000011d1d7890 */ /* 0x000fe4000fffe0ff */
[----:B------:R-:W-:Y:S02]  /*1a40*/  UISETP.NE.AND UP0, UPT, UR8, 0x2, UPT ;  /* 0x000000020800788c */ /* 0x000fe4000bf05270 */
[----:B------:R-:W-:-:S07]  /*1a50*/  UISETP.NE.AND UP2, UPT, UR29, 0x1, UPT ;  /* 0x000000011d00788c */ /* 0x000fce000bf45270 */
[----:B------:R-:W-:Y:S05]  /*1a60*/  BRA.U UP0, `(.L_x_28) ;  /* 0x0000000100047547 */ /* 0x000fea000b800000 */
[----:B------:R-:W-:Y:S05]  /*1a70*/  BPT.TRAP 0x1 ;  /* 0x000000040000795c */ /* 0x000fea0000300000 */
.L_x_28:
[----:B------:R-:W-:Y:S04]  /*1a80*/  BSSY.RECONVERGENT B0, `(.L_x_29) ;  /* 0x0000003000007945 */ /* 0x000fe80003800200 */
[----:B------:R-:W-:Y:S05]  /*1a90*/  @!P4 BRA `(.L_x_30) ;  /* 0x000000000004c947 */ /* 0x000fea0003800000 */
[----:B------:R-:W-:Y:S05]  /*1aa0*/  BPT.TRAP 0x1 ;  /* 0x000000040000795c */ /* 0x000fea0000300000 */
.L_x_30:
[----:B------:R-:W-:Y:S05]  /*1ab0*/  BSYNC.RECONVERGENT B0 ;  /* 0x0000000000007941 */ /* 0x000fea0003800200 */
.L_x_29:
[----:B------:R-:W-:Y:S02]  /*1ac0*/  UIADD3 UR13, UPT, UPT, UR44, 0x1, URZ ;  /* 0x000000012c0d7890 */ /* 0x000fe4000fffe0ff */
[----:B------:R-:W-:Y:S02]  /*1ad0*/  ULEA UR24, UR44, UR4, 0xf ;  /* 0x000000042c187291 */ /* 0x000fe4000f8e78ff */
[----:B------:R-:W-:Y:S02]  /*1ae0*/  UISETP.NE.AND UP0, UPT, UR13, 0x4, UPT ;  /* 0x000000040d00788c */ /* 0x000fe4000bf05270 */
[----:B------:R-:W-:Y:S02]  /*1af0*/  UIADD3 UR42, UP1, UPT, UR30, 0x80, URZ ;  /* 0x000000801e2a7890 */ /* 0x000fe4000ff3e0ff */
[----:B------:R-:W-:Y:S02]  /*1b00*/  USEL UR9, URZ, 0x1, UP0 ;  /* 0x00000001ff097887 */ /* 0x000fe40008000000 */
[----:B------:R-:W-:-:S02]  /*1b10*/  USEL UR13, UR13, URZ, UP0 ;  /* 0x000000ff0d0d7287 */ /* 0x000fc40008000000 */
[----:B------:R-:W-:Y:S02]  /*1b20*/  UIADD3 UR40, UP0, UPT, UR30, 0x180, URZ ;  /* 0x000001801e287890 */ /* 0x000fe4000ff1e0ff */
[----:B------:R-:W-:Y:S01]  /*1b30*/  ULEA UR8, UR13, UR4, 0x3 ;  /* 0x000000040d087291 */ /* 0x000fe2000f8e18ff */
[----:B------:R-:W-:Y:S01]  /*1b40*/  LOP3.LUT R17, R17, UR9, RZ, 0x3c, !PT ;  /* 0x0000000911117c12 */ /* 0x000fe2000f8e3cff */
[----:B------:R-:W-:Y:S02]  /*1b50*/  UIADD3 UR34, UPT, UPT, UR26, -0x40, URZ ;  /* 0xffffffc01a227890 */ /* 0x000fe4000fffe0ff */
[----:B------:R-:W-:Y:S01]  /*1b60*/  ULOP3.LUT UR33, UR33, 0xfefffff8, URZ, 0xc0, !UPT ;  /* 0xfefffff821217892 */ /* 0x000fe2000f8ec0ff */
[----:B-1----:R-:W-:Y:S01]  /*1b70*/  SHF.L.U32 R2, R17, 0x1f, RZ ;  /* 0x0000001f11027819 */ /* 0x002fe200000006ff */
[----:B------:R-:W-:Y:S02]  /*1b80*/  UIADD3.X UR43, UPT, UPT, URZ, UR31, URZ, UP1, !UPT ;  /* 0x0000001fff2b7290 */ /* 0x000fe40008ffe4ff */
[----:B------:R-:W-:Y:S01]  /*1b90*/  UIADD3 UR32, UPT, UPT, UR24, 0x8400, URZ ;  /* 0x0000840018207890 */ /* 0x000fe2000fffe0ff */
[----:B------:R1:W4:Y:S01]  /*1ba0*/  SYNCS.PHASECHK.TRANS64.TRYWAIT P0, [UR8+0x20], R2 ;  /* 0x00002002ff0075a7 */ /* 0x0003220008001108 */
[----:B------:R-:W-:-:S02]  /*1bb0*/  ULEA UR8, UR44, UR4, 0xe ;  /* 0x000000042c087291 */ /* 0x000fc4000f8e70ff */
[----:B------:R-:W-:Y:S02]  /*1bc0*/  UIADD3 UR24, UPT, UPT, UR24, 0xc400, URZ ;  /* 0x0000c40018187890 */ /* 0x000fe4000fffe0ff */
[----:B------:R-:W-:Y:S02]  /*1bd0*/  UIADD3.X UR41, UPT, UPT, URZ, UR31, URZ, UP0, !UPT ;  /* 0x0000001fff297290 */ /* 0x000fe400087fe4ff */
[----:B------:R-:W-:Y:S02]  /*1be0*/  UIADD3 UR16, UPT, UPT, UR8, 0x28400, URZ ;  /* 0x0002840008107890 */ /* 0x000fe4000fffe0ff */
[----:B------:R-:W-:Y:S01]  /*1bf0*/  UIADD3 UR8, UPT, UPT, UR8, 0x2a400, URZ ;  /* 0x0002a40008087890 */ /* 0x000fe2000fffe0ff */
[----:B------:R-:W-:Y:S01]  /*1c00*/  UMOV UR38, 0x0 ;  /* 0x0000000000267882 */ /* 0x000fe20000000000 */
[----:B------:R-:W-:Y:S01]  /*1c10*/  UMOV UR39, 0x10000000 ;  /* 0x1000000000277882 */ /* 0x000fe20000000000 */
[----:B------:R-:W-:Y:S01]  /*1c20*/  UMOV UR27, UR35 ;  /* 0x00000023001b7c82 */ /* 0x000fe20008000000 */
[----:B------:R-:W-:Y:S01]  /*1c30*/  UMOV UR28, UR36 ;  /* 0x00000024001c7c82 */ /* 0x000fe20008000000 */
[----:B------:R-:W-:Y:S01]  /*1c40*/  UMOV UR25, UR33 ;  /* 0x0000002100197c82 */ /* 0x000fe20008000000 */
[----:B------:R-:W-:Y:S01]  /*1c50*/  UMOV UR20, UR36 ;  /* 0x0000002400147c82 */ /* 0x000fe20008000000 */
[----:B------:R-:W-:Y:S01]  /*1c60*/  UMOV UR17, UR33 ;  /* 0x0000002100117c82 */ /* 0x000fe20008000000 */
[----:B------:R-:W-:Y:S01]  /*1c70*/  UMOV UR18, UR34 ;  /* 0x0000002200127c82 */ /* 0x000fe20008000000 */
[----:B------:R-:W-:Y:S01]  /*1c80*/  UTMALDG.3D.2CTA [UR32], [UR42], desc[UR38] ;  /* 0x000026202a0075b4 */ /* 0x000fe20008211000 */
[----:B------:R-:W-:Y:S01]  /*1c90*/  UMOV UR10, UR26 ;  /* 0x0000001a000a7c82 */ /* 0x000fe20008000000 */
[----:B------:R-:W-:Y:S01]  /*1ca0*/  UMOV UR11, UR19 ;  /* 0x00000013000b7c82 */ /* 0x000fe20008000000 */
[----:B------:R-:W-:Y:S01]  /*1cb0*/  UMOV UR12, UR36 ;  /* 0x00000024000c7c82 */ /* 0x000fe20008000000 */
[----:B------:R-:W-:Y:S01]  /*1cc0*/  UMOV UR9, UR33 ;  /* 0x0000002100097c82 */ /* 0x000fe20008000000 */
[----:B------:R-:W-:Y:S01]  /*1cd0*/  UMOV UR23, UR5 ;  /* 0x0000000500177c82 */ /* 0x000fe20008000000 */
[----:B------:R-:W-:Y:S01]  /*1ce0*/  UMOV UR44, UR13 ;  /* 0x0000000d002c7c82 */ /* 0x000fe20008000000 */
[----:B------:R2:W-:Y:S01]  /*1cf0*/  UTMALDG.3D.2CTA [UR24], [UR42], desc[UR38] ;  /* 0x000026182a0075b4 */ /* 0x0005e20008211000 */
[----:B------:R1:W-:Y:S01]  /*1d00*/  UTMALDG.3D.2CTA [UR16], [UR40], desc[UR38] ;  /* 0x00002610280075b4 */ /* 0x0003e20008211000 */
[----:B------:R1:W-:Y:S01]  /*1d10*/  UTMALDG.3D.2CTA [UR8], [UR40], desc[UR38] ;  /* 0x00002608280075b4 */ /* 0x0003e20008211000 */
[----:B--2---:R-:W-:Y:S01]  /*1d20*/  UIADD3 UR26, UPT, UPT, UR26, 0x80, URZ ;  /* 0x000000801a1a7890 */ /* 0x004fe2000fffe0ff */
[----:B-1----:R-:W-:Y:S11]  /*1d30*/  BRA.U UP2, `(.L_x_31) ;  /* 0xfffffffd021c7547 */ /* 0x002ff6000b83ffff */
.L_x_25:
[----:B------:R-:W-:Y:S01]  /*1d40*/  ULEA UR8, UR13, UR4, 0x3 ;  /* 0x000000040d087291 */ /* 0x000fe2000f8e18ff */
[----:B------:R-:W-:Y:S01]  /*1d50*/  SHF.L.U32 R2, R17, 0x1f, RZ ;  /* 0x0000001f11027819 */ /* 0x000fe200000006ff */
[----:B------:R-:W-:Y:S01]  /*1d60*/  @!P1 SYNCS.ARRIVE.TRANS64.A1T0 RZ, [UR4+0x88], RZ ;  /* 0x000088ffffff99a7 */ /* 0x000fe20008100004 */
[----:B------:R-:W-:-:S06]  /*1d70*/  UISETP.GT.AND UP0, UPT, UR22, UR21, UPT ;  /* 0x000000151600728c */ /* 0x000fcc000bf04270 */
[----:B--2-4-:R1:W2:Y:S03]  /*1d80*/  SYNCS.PHASECHK.TRANS64.TRYWAIT P0, [UR8+0x20], R2 ;  /* 0x00002002ff0075a7 */ /* 0x0142a60008001108 */
[----:B------:R-:W-:Y:S05]  /*1d90*/  BRA.U !UP0, `(.L_x_32) ;  /* 0x0000000108e87547 */ /* 0x000fea000b800000 */
[----:B------:R-:W-:Y:S01]  /*1da0*/  UIADD3 UR29, UPT, UPT, UR14, UR23, URZ ;  /* 0x000000170e1d7290 */ /* 0x000fe2000fffe0ff */
[----:B------:R-:W-:-:S11]  /*1db0*/  UMOV UR44, UR13 ;  /* 0x0000000d002c7c82 */ /* 0x000fd60008000000 */
.L_x_38:
[----:B------:R-:W-:Y:S01]  /*1dc0*/  ULEA UR33, UR44, UR4, 0x3 ;  /* 0x000000042c217291 */ /* 0x000fe2000f8e18ff */
[----:B--2---:R-:W-:Y:S01]  /*1dd0*/  @P5 MOV R3, 0x18000 ;  /* 0x0001800000035802 */ /* 0x004fe20000000f00 */
[----:B-12---:R-:W-:Y:S10]  /*1de0*/  @P0 BRA `(.L_x_33) ;  /* 0x00000000000c0947 */ /* 0x006ff40003800000 */
[----:B------:R-:W-:-:S04]  /*1df0*/  SHF.L.U32 R4, R17, 0x1f, RZ ;  /* 0x0000001f11047819 */ /* 0x000fc800000006ff */
[----:B------:R-:W2:Y:S02]  /*1e00*/  SYNCS.PHASECHK.TRANS64.TRYWAIT P0, [UR33+0x20], R4 ;  /* 0x00002004ff0075a7 */ /* 0x000ea40008001121 */
[----:B--2---:R-:W-:Y:S05]  /*1e10*/  @!P0 BRA `(.L_x_34) ;  /* 0x0000007800848947 */ /* 0x004fea0003800000 */
.L_x_33:
[----:B------:R2:W-:Y:S01]  /*1e20*/  @P5 SYNCS.ARRIVE.TRANS64 RZ, [UR33], R3 ;  /* 0x00000003ffff59a7 */ /* 0x0005e20008000021 */
[----:B------:R-:W-:-:S04]  /*1e30*/  ULOP3.LUT UR8, UR7, 0x2, URZ, 0xfc, !UPT ;  /* 0x0000000207087892 */ /* 0x000fc8000f8efcff */
[----:B------:R-:W-:-:S09]  /*1e40*/  UISETP.NE.AND UP0, UPT, UR8, 0x2, UPT ;  /* 0x000000020800788c */ /* 0x000fd2000bf05270 */
[----:B------:R-:W-:Y:S05]  /*1e50*/  BRA.U UP0, `(.L_x_35) ;  /* 0x0000000100047547 */ /* 0x000fea000b800000 */
[----:B------:R-:W-:Y:S05]  /*1e60*/  BPT.TRAP 0x1 ;  /* 0x000000040000795c */ /* 0x000fea0000300000 */
.L_x_35:
[----:B------:R-:W-:Y:S04]  /*1e70*/  BSSY.RECONVERGENT B0, `(.L_x_36) ;  /* 0x0000003000007945 */ /* 0x000fe80003800200 */
[----:B------:R-:W-:Y:S05]  /*1e80*/  @!P4 BRA `(.L_x_37) ;  /* 0x000000000004c947 */ /* 0x000fea0003800000 */
[----:B------:R-:W-:Y:S05]  /*1e90*/  BPT.TRAP 0x1 ;  /* 0x000000040000795c */ /* 0x000fea0000300000 */
.L_x_37:
[----:B------:R-:W-:Y:S05]  /*1ea0*/  BSYNC.RECONVERGENT B0 ;  /* 0x0000000000007941 */ /* 0x000fea0003800200 */
.L_x_36:
[----:B------:R-:W-:Y:S02]  /*1eb0*/  UIADD3 UR13, UPT, UPT, UR44, 0x1, URZ ;  /* 0x000000012c0d7890 */ /* 0x000fe4000fffe0ff */
[----:B------:R-:W-:Y:S02]  /*1ec0*/  ULEA UR24, UR44, UR4, 0xf ;  /* 0x000000042c187291 */ /* 0x000fe4000f8e78ff */
[----:B------:R-:W-:Y:S02]  /*1ed0*/  UISETP.NE.AND UP0, UPT, UR13, 0x4, UPT ;  /* 0x000000040d00788c */ /* 0x000fe4000bf05270 */
[----:B------:R-:W-:Y:S02]  /*1ee0*/  UIADD3 UR42, UP1, UPT, UR30, 0x80, URZ ;  /* 0x000000801e2a7890 */ /* 0x000fe4000ff3e0ff */
[----:B------:R-:W-:Y:S02]  /*1ef0*/  USEL UR9, URZ, 0x1, UP0 ;  /* 0x00000001ff097887 */ /* 0x000fe40008000000 */
[----:B------:R-:W-:-:S02]  /*1f00*/  USEL UR13, UR13, URZ, UP0 ;  /* 0x000000ff0d0d7287 */ /* 0x000fc40008000000 */
[----:B------:R-:W-:Y:S02]  /*1f10*/  USHF.L.U32 UR34, UR23, 0x7, URZ ;  /* 0x0000000717227899 */ /* 0x000fe400080006ff */
[----:B------:R-:W-:Y:S01]  /*1f20*/  ULEA UR8, UR13, UR4, 0x3 ;  /* 0x000000040d087291 */ /* 0x000fe2000f8e18ff */
[----:B------:R-:W-:Y:S01]  /*1f30*/  LOP3.LUT R17, R17, UR9, RZ, 0x3c, !PT ;  /* 0x0000000911117c12 */ /* 0x000fe2000f8e3cff */
[----:B------:R-:W-:Y:S02]  /*1f40*/  UIADD3 UR40, UP0, UPT, UR30, 0x180, URZ ;  /* 0x000001801e287890 */ /* 0x000fe4000ff1e0ff */
[----:B------:R-:W-:Y:S01]  /*1f50*/  ULOP3.LUT UR33, UR33, 0xfefffff8, URZ, 0xc0, !UPT ;  /* 0xfefffff821217892 */ /* 0x000fe2000f8ec0ff */
[----:B-1----:R-:W-:Y:S01]  /*1f60*/  SHF.L.U32 R2, R17, 0x1f, RZ ;  /* 0x0000001f11027819 */ /* 0x002fe200000006ff */
[----:B------:R-:W-:Y:S02]  /*1f70*/  UIADD3.X UR43, UPT, UPT, URZ, UR31, URZ, UP1, !UPT ;  /* 0x0000001fff2b7290 */ /* 0x000fe40008ffe4ff */
[----:B------:R-:W-:Y:S01]  /*1f80*/  UIADD3 UR32, UPT, UPT, UR24, 0x8400, URZ ;  /* 0x0000840018207890 */ /* 0x000fe2000fffe0ff */
[----:B------:R4:W1:Y:S01]  /*1f90*/  SYNCS.PHASECHK.TRANS64.TRYWAIT P0, [UR8+0x20], R2 ;  /* 0x00002002ff0075a7 */ /* 0x0008620008001108 */
[----:B------:R-:W-:-:S02]  /*1fa0*/  ULEA UR8, UR44, UR4, 0xe ;  /* 0x000000042c087291 */ /* 0x000fc4000f8e70ff */
[----:B------:R-:W-:Y:S02]  /*1fb0*/  UIADD3 UR26, UPT, UPT, UR34, 0x40, URZ ;  /* 0x00000040221a7890 */ /* 0x000fe4000fffe0ff */
        /* <DEDUP_REMOVED lines=12> */
[----:B------:R4:W-:Y:S01]  /*2080*/  UTMALDG.3D.2CTA [UR32], [UR42], desc[UR38] ;  /* 0x000026202a0075b4 */ /* 0x0009e20008211000 */
[----:B------:R-:W-:Y:S01]  /*2090*/  UMOV UR11, UR19 ;  /* 0x00000013000b7c82 */ /* 0x000fe20008000000 */
[----:B------:R-:W-:Y:S01]  /*20a0*/  UMOV UR12, UR36 ;  /* 0x00000024000c7c82 */ /* 0x000fe20008000000 */
[----:B------:R-:W-:Y:S01]  /*20b0*/  UMOV UR9, UR33 ;  /* 0x0000002100097c82 */ /* 0x000fe20008000000 */
[----:B------:R-:W-:Y:S01]  /*20c0*/  UMOV UR10, UR26 ;  /* 0x0000001a000a7c82 */ /* 0x000fe20008000000 */
[----:B------:R-:W-:Y:S01]  /*20d0*/  UIADD3 UR23, UPT, UPT, UR23, 0x1, URZ ;  /* 0x0000000117177890 */ /* 0x000fe2000fffe0ff */
[----:B------:R-:W-:Y:S01]  /*20e0*/  UMOV UR44, UR13 ;  /* 0x0000000d002c7c82 */ /* 0x000fe20008000000 */
[----:B------:R4:W-:Y:S02]  /*20f0*/  UTMALDG.3D.2CTA [UR24], [UR42], desc[UR38] ;  /* 0x000026182a0075b4 */ /* 0x0009e40008211000 */
[----:B------:R-:W-:Y:S01]  /*2100*/  UISETP.NE.AND UP0, UPT, UR23, UR29, UPT ;  /* 0x0000001d1700728c */ /* 0x000fe2000bf05270 */
[----:B------:R4:W-:Y:S01]  /*2110*/  UTMALDG.3D.2CTA [UR16], [UR40], desc[UR38] ;  /* 0x00002610280075b4 */ /* 0x0009e20008211000 */
[----:B------:R4:W-:Y:S07]  /*2120*/  UTMALDG.3D.2CTA [UR8], [UR40], desc[UR38] ;  /* 0x00002608280075b4 */ /* 0x0009ee0008211000 */
[----:B----4-:R-:W-:Y:S05]  /*2130*/  BRA.U UP0, `(.L_x_38) ;  /* 0xfffffffd00207547 */ /* 0x010fea000b83ffff */
.L_x_32:
[C---:B-1----:R-:W-:Y:S01]  /*2140*/  LEA R2, R16.reuse, UR4, 0x3 ;  /* 0x0000000410027c11 */ /* 0x042fe2000f8e18ff */
[----:B------:R-:W-:Y:S01]  /*2150*/  NOP ;  /* 0x0000000000007918 */ /* 0x000fe20000000000 */
[----:B--2---:R-:W-:Y:S02]  /*2160*/  SHF.L.U32 R3, R13, 0x1f, RZ ;  /* 0x0000001f0d037819 */ /* 0x004fe400000006ff */
[----:B------:R-:W-:Y:S02]  /*2170*/  LEA R4, R16, UR4, 0x4 ;  /* 0x0000000410047c11 */ /* 0x000fe4000f8e20ff */
[----:B------:R-:W1:Y:S02]  /*2180*/  SYNCS.PHASECHK.TRANS64.TRYWAIT P0, [R2+URZ+0x90], R3 ;  /* 0x00009003020075a7 */ /* 0x000e6400080011ff */
[----:B-1----:R-:W-:Y:S05]  /*2190*/  @!P0 BRA `(.L_x_39) ;  /* 0x0000007400bc8947 */ /* 0x002fea0003800000 */
.L_x_152:
[----:B------:R-:W2:Y:S01]  /*21a0*/  LDS.128 R4, [R4+0x120] ;  /* 0x0001200004047984 */ /* 0x000ea20000000c00 */
[----:B------:R-:W-:Y:S01]  /*21b0*/  ISETP.GE.AND P0, PT, R40, 0x1, PT ;  /* 0x000000012800780c */ /* 0x000fe20003f06270 */
[----:B-1----:R-:W-:Y:S01]  /*21c0*/  VIADD R2, R2, 0xa0 ;  /* 0x000000a002027836 */ /* 0x002fe20000000000 */
[----:B------:R-:W-:Y:S01]  /*21d0*/  @!PT LDS RZ, [RZ] ;  /* 0x00000000fffff984 */ /* 0x000fe20000000800 */
[----:B------:R-:W-:Y:S01]  /*21e0*/  @!PT LDS RZ, [RZ] ;  /* 0x00000000fffff984 */ /* 0x000fe20000000800 */
[----:B------:R-:W-:Y:S01]  /*21f0*/  @!PT LDS RZ, [RZ] ;  /* 0x00000000fffff984 */ /* 0x000fe20000000800 */
[----:B------:R-:W-:Y:S01]  /*2200*/  @!PT LDS RZ, [RZ] ;  /* 0x00000000fffff984 */ /* 0x000fe20000000800 */
[----:B------:R1:W-:Y:S06]  /*2210*/  MEMBAR.ALL.CTA ;  /* 0x0000000000007992 */ /* 0x0003ec0000008000 */
[----:B-1----:R-:W1:Y:S01]  /*2220*/  FENCE.VIEW.ASYNC.S ;  /* 0x00000000000073c6 */ /* 0x002e620000000000 */
[----:B------:R-:W-:-:S04]  /*2230*/  PRMT R2, RZ, 0x654, R2 ;  /* 0x00000654ff027816 */ /* 0x000fc80000000002 */
[----:B-1----:R1:W-:Y:S01]  /*2240*/  SYNCS.ARRIVE.TRANS64.RED.A1T0 RZ, [R2+URZ], RZ ;  /* 0x000000ff02ff79a7 */ /* 0x0023e200081004ff */
[----:B--2---:R-:W-:-:S13]  /*2250*/  LOP3.LUT P2, RZ, R6, 0x1, RZ, 0xc0, !PT ;  /* 0x0000000106ff7812 */ /* 0x004fda000784c0ff */
[----:B------:R-:W-:Y:S01]  /*2260*/  @P2 SHF.R.U32.HI R3, RZ, 0x10, R5 ;  /* 0x00000010ff032819 */ /* 0x000fe20000011605 */
[----:B------:R-:W-:Y:S01]  /*2270*/  VOTEU.ANY UP0, P2 ;  /* 0x0000000000ff7886 */ /* 0x000fe20001000100 */
[----:B------:R-:W-:Y:S02]  /*2280*/  @P2 MOV R10, R4 ;  /* 0x00000004000a2202 */ /* 0x000fe40000000f00 */
[----:B------:R-:W-:Y:S02]  /*2290*/  @P2 R2UR.BROADCAST UR8, R3 ;  /* 0x00000000030822ca */ /* 0x000fe400008e0000 */
[----:B------:R-:W-:-:S11]  /*22a0*/  @P2 LOP3.LUT R9, R5, 0xffff, RZ, 0xc0, !PT ;  /* 0x0000ffff05092812 */ /* 0x000fd600078ec0ff */
[----:B------:R-:W-:Y:S01]  /*22b0*/  @UP0 UMOV UR36, UR8 ;  /* 0x0000000800240c82 */ /* 0x000fe20008000000 */
[----:B-1----:R-:W-:Y:S05]  /*22c0*/  @!P0 BRA `(.L_x_40) ;  /* 0x0000000000b88947 */ /* 0x002fea0003800000 */
[----:B------:R-:W3:Y:S01]  /*22d0*/  LDC.64 R4, c[0x0][0xb18] ;  /* 0x0002c600ff047b82 */ /* 0x000ee20000000a00 */
[----:B------:R-:W-:-:S07]  /*22e0*/  ISETP.NE.AND P3, PT, R40, 0x1, PT ;  /* 0x000000012800780c */ /* 0x000fce0003f65270 */
[----:B------:R-:W1:Y:S08]  /*22f0*/  LDC.64 R6, c[0x0][0xb10] ;  /* 0x0002c400ff067b82 */ /* 0x000e700000000a00 */
[----:B------:R-:W2:Y:S08]  /*2300*/  LDC R14, c[0x0][0xb20] ;  /* 0x0002c800ff0e7b82 */ /* 0x000eb00000000800 */
[----:B------:R-:W4:Y:S01]  /*2310*/  LDC R15, c[0x0][0xb0c] ;  /* 0x0002c300ff0f7b82 */ /* 0x000f220000000800 */
[----:B---3--:R-:W-:Y:S01]  /*2320*/  IMAD.HI.U32 R21, R0, R5, RZ ;  /* 0x0000000500157227 */ /* 0x008fe200078e00ff */
[----:B------:R-:W-:-:S03]  /*2330*/  ISETP.NE.AND P0, PT, R4, 0x1, PT ;  /* 0x000000010400780c */ /* 0x000fc60003f05270 */
[----:B------:R-:W-:-:S03]  /*2340*/  IMAD.HI.U32 R5, R9, R5, RZ ;  /* 0x0000000509057227 */ /* 0x000fc600078e00ff */
[----:B------:R-:W3:Y:S01]  /*2350*/  LDC.64 R2, c[0x0][0xb28] ;  /* 0x0002ca00ff027b82 */ /* 0x000ee20000000a00 */
[----:B-1----:R-:W-:-:S04]  /*2360*/  IMAD.HI.U32 R22, R8, R6, RZ ;  /* 0x0000000608167227 */ /* 0x002fc800078e00ff */
[----:B------:R-:W-:Y:S01]  /*2370*/  IMAD.HI.U32 R23, R10, R6, RZ ;  /* 0x000000060a177227 */ /* 0x000fe200078e00ff */
[----:B------:R-:W-:Y:S02]  /*2380*/  SHF.R.U32.HI R22, RZ, R7, R22 ;  /* 0x00000007ff167219 */ /* 0x000fe40000011616 */
[-C--:B--2---:R-:W-:Y:S02]  /*2390*/  SHF.R.U32.HI R21, RZ, R14.reuse, R21 ;  /* 0x0000000eff157219 */ /* 0x084fe40000011615 */
[----:B------:R-:W-:Y:S02]  /*23a0*/  SHF.R.U32.HI R5, RZ, R14, R5 ;  /* 0x0000000eff057219 */ /* 0x000fe40000011605 */
[----:B------:R-:W-:Y:S02]  /*23b0*/  SEL R21, R0, R21, !P0 ;  /* 0x0000001500157207 */ /* 0x000fe40004000000 */
[----:B------:R-:W-:Y:S02]  /*23c0*/  SHF.R.U32.HI R23, RZ, R7, R23 ;  /* 0x00000007ff177219 */ /* 0x000fe40000011617 */
[----:B----4-:R-:W-:-:S02]  /*23d0*/  ISETP.NE.AND P1, PT, R15, 0x1, PT ;  /* 0x000000010f00780c */ /* 0x010fc40003f25270 */
[----:B------:R-:W-:Y:S02]  /*23e0*/  SEL R5, R9, R5, !P0 ;  /* 0x0000000509057207 */ /* 0x000fe40004000000 */
[----:B------:R-:W-:Y:S02]  /*23f0*/  SEL R22, R8, R22, !P1 ;  /* 0x0000001608167207 */ /* 0x000fe40004800000 */
[----:B------:R-:W-:Y:S01]  /*2400*/  SEL R23, R10, R23, !P1 ;  /* 0x000000170a177207 */ /* 0x000fe20004800000 */
[----:B---3--:R-:W-:-:S04]  /*2410*/  IMAD.HI.U32 R20, R21, R2, RZ ;  /* 0x0000000215147227 */ /* 0x008fc800078e00ff */
        /* <DEDUP_REMOVED lines=10> */
[----:B------:R-:W-:-:S04]  /*24c0*/  @!P0 IMAD.HI.U32 R7, R23, R2, RZ ;  /* 0x0000000217078227 */ /* 0x000fc800078e00ff */
[----:B------:R-:W-:Y:S01]  /*24d0*/  IMAD.MOV R2, RZ, RZ, -R6 ;  /* 0x000000ffff027224 */ /* 0x000fe200078e0a06 */
[----:B------:R-:W-:Y:S02]  /*24e0*/  @!P0 SHF.R.U32.HI R3, RZ, R3, R7 ;  /* 0x00000003ff038219 */ /* 0x000fe40000011607 */
[----:B------:R-:W-:Y:S01]  /*24f0*/  IADD3 R7, PT, PT, -R5, RZ, RZ ;  /* 0x000000ff05077210 */ /* 0x000fe20007ffe1ff */
[----:B------:R-:W-:Y:S01]  /*2500*/  IMAD R2, R40, R2, R5 ;  /* 0x0000000228027224 */ /* 0x000fe200078e0205 */
        /* <DEDUP_REMOVED lines=10> */
.L_x_40:
[----:B------:R-:W1:Y:S02]  /*25b0*/  LDCU UR8, c[0x0][0xb30] ;  /* 0x00016600ff0877ac */ /* 0x000e640008000800 */
[----:B-1----:R-:W-:-:S09]  /*25c0*/  UISETP.NE.AND UP0, UPT, UR8, 0x1, UPT ;  /* 0x000000010800788c */ /* 0x002fd2000bf05270 */
[----:B------:R-:W-:Y:S05]  /*25d0*/  BRA.U UP0, `(.L_x_41) ;  /* 0x0000000100407547 */ /* 0x000fea000b800000 */
[----:B------:R-:W1:Y:S08]  /*25e0*/  LDC.64 R4, c[0x0][0xb10] ;  /* 0x0002c400ff047b82 */ /* 0x000e700000000a00 */
[----:B------:R-:W2:Y:S08]  /*25f0*/  LDC.64 R2, c[0x0][0xb18] ;  /* 0x0002c600ff027b82 */ /* 0x000eb00000000a00 */
[----:B------:R-:W4:Y:S08]  /*2600*/  LDC R6, c[0x0][0xb20] ;  /* 0x0002c800ff067b82 */ /* 0x000f300000000800 */
[----:B------:R-:W3:Y:S01]  /*2610*/  LDC R7, c[0x0][0xb0c] ;  /* 0x0002c300ff077b82 */ /* 0x000ee20000000800 */
[----:B-1----:R-:W-:-:S05]  /*2620*/  IMAD.HI.U32 R4, R10, R4, RZ ;  /* 0x000000040a047227 */ /* 0x002fca00078e00ff */
[----:B------:R-:W-:Y:S01]  /*2630*/  SHF.R.U32.HI R4, RZ, R5, R4 ;  /* 0x00000005ff047219 */ /* 0x000fe20000011604 */
[----:B--2---:R-:W-:Y:S01]  /*2640*/  IMAD.HI.U32 R3, R9, R3, RZ ;  /* 0x0000000309037227 */ /* 0x004fe200078e00ff */
[----:B------:R-:W-:-:S04]  /*2650*/  ISETP.NE.AND P0, PT, R2, 0x1, PT ;  /* 0x000000010200780c */ /* 0x000fc80003f05270 */
[----:B----4-:R-:W-:-:S04]  /*2660*/  SHF.R.U32.HI R3, RZ, R6, R3 ;  /* 0x00000006ff037219 */ /* 0x010fc80000011603 */
[----:B------:R-:W-:Y:S02]  /*2670*/  SEL R3, R9, R3, !P0 ;  /* 0x0000000309037207 */ /* 0x000fe40004000000 */
[----:B---3--:R-:W-:-:S04]  /*2680*/  ISETP.NE.AND P1, PT, R7, 0x1, PT ;  /* 0x000000010700780c */ /* 0x008fc80003f25270 */
[----:B------:R-:W-:-:S05]  /*2690*/  SEL R4, R10, R4, !P1 ;  /* 0x000000040a047207 */ /* 0x000fca0004800000 */
[----:B------:R-:W-:Y:S02]  /*26a0*/  IMAD.IADD R5, R3, 0x1, -R4 ;  /* 0x0000000103057824 */ /* 0x000fe400078e0a04 */
[----:B------:R-:W-:Y:S02]  /*26b0*/  IMAD.IADD R3, R4, 0x1, -R3 ;  /* 0x0000000104037824 */ /* 0x000fe400078e0a03 */
[----:B------:R-:W-:Y:S02]  /*26c0*/  IMAD R10, R5, R7, R10 ;  /* 0x00000007050a7224 */ /* 0x000fe400078e020a */
[----:B------:R-:W-:-:S07]  /*26d0*/  IMAD R9, R3, R2, R9 ;  /* 0x0000000203097224 */ /* 0x000fce00078e0209 */
.L_x_41:
[----:B------:R-:W-:Y:S01]  /*26e0*/  VIADD R16, R16, 0x1 ;  /* 0x0000000110107836 */ /* 0x000fe20000000000 */
[----:B------:R-:W-:Y:S01]  /*26f0*/  PLOP3.LUT P1, PT, PT, PT, PT, 0x80, 0x8 ;  /* 0x000000000008781c */ /* 0x000fe20003f2f070 */
[----:B------:R-:W-:Y:S02]  /*2700*/  IMAD.IADD R14, R10, 0x1, R91 ;  /* 0x000000010a0e7824 */ /* 0x000fe400078e025b */
[----:B------:R-:W-:Y:S01]  /*2710*/  IMAD.IADD R15, R9, 0x1, R90 ;  /* 0x00000001090f7824 */ /* 0x000fe200078e025a */
[----:B------:R-:W-:-:S04]  /*2720*/  ISETP.NE.AND P0, PT, R16, 0x2, PT ;  /* 0x000000021000780c */ /* 0x000fc80003f05270 */
[----:B------:R-:W-:Y:S02]  /*2730*/  SEL R2, RZ, 0x1, P0 ;  /* 0x00000001ff027807 */ /* 0x000fe40000000000 */
[----:B------:R-:W-:Y:S02]  /*2740*/  SEL R16, R16, RZ, P0 ;  /* 0x000000ff10107207 */ /* 0x000fe40000000000 */
[----:B------:R-:W-:Y:S01]  /*2750*/  LOP3.LUT R13, R13, R2, RZ, 0x3c, !PT ;  /* 0x000000020d0d7212 */ /* 0x000fe200078e3cff */
[----:B------:R-:W-:Y:S06]  /*2760*/  @P2 BRA `(.L_x_42) ;  /* 0xfffffff000002947 */ /* 0x000fec000383ffff */
[----:B------:R-:W-:Y:S01]  /*2770*/  UIADD3 UR4, UPT, UPT, UR4, 0x20, URZ ;  /* 0x0000002004047890 */ /* 0x000fe2000fffe0ff */
[----:B------:R-:W-:-:S03]  /*2780*/  SHF.L.U32 R2, R17, 0x1f, RZ ;  /* 0x0000001f11027819 */ /* 0x000fc600000006ff */
[----:B------:R-:W-:-:S09]  /*2790*/  ULEA UR5, UR13, UR4, 0x3 ;  /* 0x000000040d057291 */ /* 0x000fd2000f8e18ff */
[----:B------:R-:W1:Y:S02]  /*27a0*/  SYNCS.PHASECHK.TRANS64.TRYWAIT P0, [UR5], R2 ;  /* 0x00000002ff0075a7 */ /* 0x000e640008001105 */
[----:B-1----:R-:W-:Y:S05]  /*27b0*/  @!P0 BRA `(.L_x_43) ;  /* 0x0000007000488947 */ /* 0x002fea0003800000 */
.L_x_154:
[----:B------:R-:W-:-:S04]  /*27c0*/  UIADD3 UR6, UPT, UPT, UR13, 0x1, URZ ;  /* 0x000000010d067890 */ /* 0x000fc8000fffe0ff */
[----:B------:R-:W-:-:S04]  /*27d0*/  UISETP.NE.AND UP0, UPT, UR6, 0x4, UPT ;  /* 0x000000040600788c */ /* 0x000fc8000bf05270 */
[----:B------:R-:W-:Y:S02]  /*27e0*/  USEL UR7, URZ, 0x1, UP0 ;  /* 0x00000001ff077887 */ /* 0x000fe40008000000 */
[----:B------:R-:W-:-:S04]  /*27f0*/  USEL UR6, UR6, URZ, UP0 ;  /* 0x000000ff06067287 */ /* 0x000fc80008000000 */
[----:B------:R-:W-:Y:S01]  /*2800*/  ULEA UR5, UR6, UR4, 0x3 ;  /* 0x0000000406057291 */ /* 0x000fe2000f8e18ff */
[----:B-1----:R-:W-:-:S04]  /*2810*/  LOP3.LUT R2, R17, UR7, RZ, 0x3c, !PT ;  /* 0x0000000711027c12 */ /* 0x002fc8000f8e3cff */
[----:B------:R-:W-:-:S04]  /*2820*/  SHF.L.U32 R3, R2, 0x1f, RZ ;  /* 0x0000001f02037819 */ /* 0x000fc800000006ff */
[----:B------:R-:W1:Y:S02]  /*2830*/  SYNCS.PHASECHK.TRANS64.TRYWAIT P0, [UR5], R3 ;  /* 0x00000003ff0075a7 */ /* 0x000e640008001105 */
[----:B-1----:R-:W-:Y:S05]  /*2840*/  @!P0 BRA `(.L_x_44) ;  /* 0x00000070003c8947 */ /* 0x002fea0003800000 */
.L_x_156:
[----:B------:R-:W-:-:S04]  /*2850*/  UIADD3 UR6, UPT, UPT, UR6, 0x1, URZ ;  /* 0x0000000106067890 */ /* 0x000fc8000fffe0ff */
[----:B------:R-:W-:-:S04]  /*2860*/  UISETP.NE.AND UP0, UPT, UR6, 0x4, UPT ;  /* 0x000000040600788c */ /* 0x000fc8000bf05270 */
[----:B------:R-:W-:Y:S02]  /*2870*/  USEL UR7, URZ, 0x1, UP0 ;  /* 0x00000001ff077887 */ /* 0x000fe40008000000 */
[----:B------:R-:W-:-:S04]  /*2880*/  USEL UR6, UR6, URZ, UP0 ;  /* 0x000000ff06067287 */ /* 0x000fc80008000000 */
[----:B------:R-:W-:Y:S01]  /*2890*/  ULEA UR5, UR6, UR4, 0x3 ;  /* 0x0000000406057291 */ /* 0x000fe2000f8e18ff */
[----:B------:R-:W-:-:S04]  /*28a0*/  LOP3.LUT R2, R2, UR7, RZ, 0x3c, !PT ;  /* 0x0000000702027c12 */ /* 0x000fc8000f8e3cff */
[----:B-1----:R-:W-:-:S04]  /*28b0*/  SHF.L.U32 R3, R2, 0x1f, RZ ;  /* 0x0000001f02037819 */ /* 0x002fc800000006ff */
[----:B------:R-:W1:Y:S02]  /*28c0*/  SYNCS.PHASECHK.TRANS64.TRYWAIT P0, [UR5], R3 ;  /* 0x00000003ff0075a7 */ /* 0x000e640008001105 */
[----:B-1----:R-:W-:Y:S05]  /*28d0*/  @!P0 BRA `(.L_x_45) ;  /* 0x0000007000308947 */ /* 0x002fea0003800000 */
.L_x_158:
[----:B------:R-:W-:-:S04]  /*28e0*/  UIADD3 UR6, UPT, UPT, UR6, 0x1, URZ ;  /* 0x0000000106067890 */ /* 0x000fc8000fffe0ff */
[----:B------:R-:W-:-:S04]  /*28f0*/  UISETP.NE.AND UP0, UPT, UR6, 0x4, UPT ;  /* 0x000000040600788c */ /* 0x000fc8000bf05270 */
[----:B------:R-:W-:Y:S02]  /*2900*/  USEL UR5, URZ, 0x1, UP0 ;  /* 0x00000001ff057887 */ /* 0x000fe40008000000 */
[----:B------:R-:W-:-:S04]  /*2910*/  USEL UR6, UR6, URZ, UP0 ;  /* 0x000000ff06067287 */ /* 0x000fc80008000000 */
[----:B------:R-:W-:Y:S01]  /*2920*/  ULEA UR6, UR6, UR4, 0x3 ;  /* 0x0000000406067291 */ /* 0x000fe2000f8e18ff */
[----:B------:R-:W-:-:S04]  /*2930*/  LOP3.LUT R2, R2, UR5, RZ, 0x3c, !PT ;  /* 0x0000000502027c12 */ /* 0x000fc8000f8e3cff */
[----:B------:R-:W-:Y:S01]  /*2940*/  SHF.L.U32 R2, R2, 0x1f, RZ ;  /* 0x0000001f02027819 */ /* 0x000fe200000006ff */
[----:B-1-3--:R-:W-:-:S07]  /*2950*/  IMAD.U32 R0, RZ, RZ, UR6 ;  /* 0x00000006ff007e24 */ /* 0x00afce000f8e00ff */
.L_x_46:
[----:B-1----:R1:W2:Y:S02]  /*2960*/  SYNCS.PHASECHK.TRANS64.TRYWAIT P0, [R0+URZ], R2 ;  /* 0x00000002000075a7 */ /* 0x0022a400080011ff */
[----:B--2---:R-:W-:Y:S05]  /*2970*/  @!P0 NANOSLEEP.SYNCS 0x989680 ;  /* 0x009896800000895d */ /* 0x004fea0003900000 */
[----:B------:R-:W2:Y:S02]  /*2980*/  @!P0 SYNCS.PHASECHK.TRANS64 P0, [R0+URZ], R2 ;  /* 0x00000002000085a7 */ /* 0x000ea400080010ff */
[----:B--2---:R-:W-:Y:S05]  /*2990*/  @P0 EXIT ;  /* 0x000000000000094d */ /* 0x004fea0003800000 */
[----:B------:R-:W-:Y:S05]  /*29a0*/  BRA `(.L_x_46) ;  /* 0xfffffffc00ec7947 */ /* 0x000fea000383ffff */
.L_x_22:
[----:B------:R-:W-:-:S04]  /*29b0*/  UISETP.NE.AND UP1, UPT, UR37, URZ, UPT ;  /* 0x000000ff2500728c */ /* 0x000fc8000bf25270 */
[----:B------:R-:W-:-:S09]  /*29c0*/  UISETP.NE.OR UP1, UPT, UR10, 0x1, UP1 ;  /* 0x000000010a00788c */ /* 0x000fd20008f25670 */
[----:B------:R-:W-:Y:S05]  /*29d0*/  BRA.U UP1, `(.L_x_47) ;  /* 0x00000005014c7547 */ /* 0x000fea000b800000 */
[----:B------:R-:W-:Y:S01]  /*29e0*/  HFMA2 R11, -RZ, RZ, 0, 0 ;  /* 0x00000000ff0b7431 */ /* 0x000fe200000001ff */
[----:B------:R-:W-:Y:S01]  /*29f0*/  ISETP.GE.U32.AND P2, PT, R10, 0x2, PT ;  /* 0x000000020a00780c */ /* 0x000fe20003f46070 */
[----:B------:R-:W-:Y:S01]  /*2a00*/  IMAD.MOV.U32 R12, RZ, RZ, 0x1 ;  /* 0x00000001ff0c7424 */ /* 0x000fe200078e00ff */
[----:B------:R-:W-:Y:S01]  /*2a10*/  CS2R R8, SRZ ;  /* 0x0000000000087805 */ /* 0x000fe2000001ff00 */
[----:B------:R-:W-:Y:S01]  /*2a20*/  IMAD.MOV.U32 R3, RZ, RZ, RZ ;  /* 0x000000ffff037224 */ /* 0x000fe200078e00ff */
[----:B------:R-:W-:Y:S01]  /*2a30*/  UMOV UR4, 0x400 ;  /* 0x0000040000047882 */ /* 0x000fe20000000000 */
[----:B------:R-:W-:Y:S01]  /*2a40*/  UMOV UR6, URZ ;  /* 0x000000ff00067c82 */ /* 0x000fe20008000000 */
[----:B------:R-:W-:-:S12]  /*2a50*/  ULEA UR37, UR37, UR4, 0x18 ;  /* 0x0000000425257291 */ /* 0x000fd8000f8ec0ff */
.L_x_51:
[----:B------:R-:W-:Y:S02]  /*2a60*/  LEA R0, R3, UR37, 0x3 ;  /* 0x0000002503007c11 */ /* 0x000fe4000f8e18ff */
[----:B------:R-:W-:-:S03]  /*2a70*/  SHF.L.U32 R4, R8, 0x1f, RZ ;  /* 0x0000001f08047819 */ /* 0x000fc600000006ff */
[----:B------:R-:W-:Y:S01]  /*2a80*/  VIADD R5, R0, 0x100 ;  /* 0x0000010000057836 */ /* 0x000fe20000000000 */
[----:B------:R-:W1:Y:S02]  /*2a90*/  SYNCS.PHASECHK.TRANS64.TRYWAIT P0, [R0+URZ+0xf0], R4 ;  /* 0x0000f004000075a7 */ /* 0x000e6400080011ff */
[----:B-1----:R-:W-:Y:S05]  /*2aa0*/  @!P0 BRA `(.L_x_48) ;  /* 0x0000006c00d48947 */ /* 0x002fea0003800000 */
.L_x_159:
[----:B------:R-:W-:Y:S01]  /*2ab0*/  ULEA UR5, UR6, UR37, 0x3 ;  /* 0x0000002506057291 */ /* 0x000fe2000f8e18ff */
[----:B-1----:R-:W-:Y:S01]  /*2ac0*/  PRMT R0, RZ, 0x654, R5 ;  /* 0x00000654ff007816 */ /* 0x002fe20000000005 */
[----:B------:R-:W-:Y:S01]  /*2ad0*/  @!P2 IMAD.MOV.U32 R4, RZ, RZ, 0x10 ;  /* 0x00000010ff04a424 */ /* 0x000fe200078e00ff */
[----:B------:R-:W-:Y:S01]  /*2ae0*/  SHF.L.U32 R5, R12, 0x1f, RZ ;  /* 0x0000001f0c057819 */ /* 0x000fe200000006ff */
[----:B------:R-:W-:Y:S01]  /*2af0*/  UIADD3 UR4, UPT, UPT, UR5, 0x90, URZ ;  /* 0x0000009005047890 */ /* 0x000fe2000fffe0ff */
[----:B------:R1:W-:Y:S05]  /*2b00*/  SYNCS.ARRIVE.TRANS64.RED.A1T0 RZ, [R0+URZ], RZ ;  /* 0x000000ff00ff79a7 */ /* 0x0003ea00081004ff */
[----:B------:R-:W-:Y:S01]  /*2b10*/  IMAD.U32 R6, RZ, RZ, UR4 ;  /* 0x00000004ff067e24 */ /* 0x000fe2000f8e00ff */
[----:B------:R-:W2:Y:S04]  /*2b20*/  SYNCS.PHASECHK.TRANS64.TRYWAIT P0, [UR5+0xa0], R5 ;  /* 0x0000a005ff0075a7 */ /* 0x000ea80008001105 */
[----:B------:R-:W-:Y:S01]  /*2b30*/  PRMT R6, R10, 0x654, R6 ;  /* 0x000006540a067816 */ /* 0x000fe20000000006 */
[----:B-12---:R-:W-:Y:S06]  /*2b40*/  @!P0 BRA `(.L_x_49) ;  /* 0x0000006c00c08947 */ /* 0x006fec0003800000 */
.L_x_161:
[----:B------:R-:W-:Y:S01]  /*2b50*/  ULEA UR4, UR6, UR37, 0x4 ;  /* 0x0000002506047291 */ /* 0x000fe2000f8e20ff */
[----:B------:R-:W-:Y:S01]  /*2b60*/  SEL R2, R6, R2, !P2 ;  /* 0x0000000206027207 */ /* 0x000fe20005000000 */
[----:B------:R-:W-:Y:S01]  /*2b70*/  UIADD3 UR5, UPT, UPT, UR5, 0x90, URZ ;  /* 0x0000009005057890 */ /* 0x000fe2000fffe0ff */
[----:B-1----:R-:W-:Y:S01]  /*2b80*/  LEA R0, R11, UR37, 0x3 ;  /* 0x000000250b007c11 */ /* 0x002fe2000f8e18ff */
[----:B------:R-:W-:Y:S01]  /*2b90*/  UIADD3 UR4, UPT, UPT, UR4, 0x120, URZ ;  /* 0x0000012004047890 */ /* 0x000fe2000fffe0ff */
[----:B------:R1:W-:Y:S01]  /*2ba0*/  @!P2 SYNCS.ARRIVE.TRANS64.RED RZ, [R2+URZ], R4 ;  /* 0x0000000402ffa9a7 */ /* 0x0003e200080004ff */
[----:B------:R-:W-:Y:S01]  /*2bb0*/  UIADD3 UR6, UPT, UPT, UR6, 0x1, URZ ;  /* 0x0000000106067890 */ /* 0x000fe2000fffe0ff */
[----:B------:R-:W-:-:S03]  /*2bc0*/  VIADD R3, R3, 0x1 ;  /* 0x0000000103037836 */ /* 0x000fc60000000000 */
[----:B------:R-:W-:Y:S02]  /*2bd0*/  UISETP.NE.AND UP0, UPT, UR6, 0x2, UPT ;  /* 0x000000020600788c */ /* 0x000fe4000bf05270 */
[----:B------:R-:W-:Y:S01]  /*2be0*/  ISETP.NE.AND P0, PT, R3, 0x2, PT ;  /* 0x000000020300780c */ /* 0x000fe20003f05270 */
[----:B------:R-:W-:Y:S06]  /*2bf0*/  UGETNEXTWORKID.BROADCAST [UR4], [UR5] ;  /* 0x00000000040073ca */ /* 0x000fec0008000100 */
[----:B------:R-:W-:Y:S02]  /*2c00*/  USEL UR4, URZ, 0x1, UP0 ;  /* 0x00000001ff047887 */ /* 0x000fe40008000000 */
[----:B------:R-:W-:-:S04]  /*2c10*/  USEL UR6, UR6, URZ, UP0 ;  /* 0x000000ff06067287 */ /* 0x000fc80008000000 */
[----:B------:R-:W-:Y:S02]  /*2c20*/  LOP3.LUT R12, R12, UR4, RZ, 0x3c, !PT ;  /* 0x000000040c0c7c12 */ /* 0x000fe4000f8e3cff */
[----:B-1----:R-:W-:-:S04]  /*2c30*/  SHF.L.U32 R4, R9, 0x1f, RZ ;  /* 0x0000001f09047819 */ /* 0x002fc800000006ff */
[----:B------:R-:W1:Y:S02]  /*2c40*/  SYNCS.PHASECHK.TRANS64.TRYWAIT P1, [R0+URZ+0x90], R4 ;  /* 0x00009004000075a7 */ /* 0x000e6400080211ff */
[----:B-1----:R-:W-:Y:S05]  /*2c50*/  @!P1 BRA `(.L_x_50) ;  /* 0x0000006c00949947 */ /* 0x002fea0003800000 */
.L_x_162:
[----:B-1----:R-:W-:Y:S01]  /*2c60*/  LEA R4, R11, UR37, 0x4 ;  /* 0x000000250b047c11 */ /* 0x002fe2000f8e20ff */
[----:B------:R-:W-:Y:S01]  /*2c70*/  VIADD R0, R0, 0xa0 ;  /* 0x000000a000007836 */ /* 0x000fe20000000000 */
[----:B------:R-:W-:Y:S01]  /*2c80*/  SEL R3, R3, RZ, P0 ;  /* 0x000000ff03037207 */ /* 0x000fe20000000000 */
[----:B------:R-:W-:-:S03]  /*2c90*/  VIADD R11, R11, 0x1 ;  /* 0x000000010b0b7836 */ /* 0x000fc60000000000 */
[----:B------:R-:W1:Y:S01]  /*2ca0*/  LDS.128 R4, [R4+0x120] ;  /* 0x0001200004047984 */ /* 0x000e620000000c00 */
[----:B------:R-:W-:Y:S02]  /*2cb0*/  PRMT R0, RZ, 0x654, R0 ;  /* 0x00000654ff007816 */ /* 0x000fe40000000000 */
[C---:B------:R-:W-:Y:S01]  /*2cc0*/  ISETP.NE.AND P1, PT, R11.reuse, 0x2, PT ;  /* 0x000000020b00780c */ /* 0x040fe20003f25270 */
[----:B------:R-:W-:Y:S01]  /*2cd0*/  @!PT LDS RZ, [RZ] ;  /* 0x00000000fffff984 */ /* 0x000fe20000000800 */
[----:B------:R-:W-:Y:S01]  /*2ce0*/  @!PT LDS RZ, [RZ] ;  /* 0x00000000fffff984 */ /* 0x000fe20000000800 */
[----:B------:R-:W-:Y:S01]  /*2cf0*/  @!PT LDS RZ, [RZ] ;  /* 0x00000000fffff984 */ /* 0x000fe20000000800 */
[----:B------:R-:W-:Y:S01]  /*2d00*/  @!PT LDS RZ, [RZ] ;  /* 0x00000000fffff984 */ /* 0x000fe20000000800 */
[----:B------:R2:W-:Y:S06]  /*2d10*/  MEMBAR.ALL.CTA ;  /* 0x0000000000007992 */ /* 0x0005ec0000008000 */
[----:B--2---:R-:W2:Y:S01]  /*2d20*/  FENCE.VIEW.ASYNC.S ;  /* 0x00000000000073c6 */ /* 0x004ea20000000000 */
[----:B------:R-:W-:Y:S01]  /*2d30*/  SEL R11, R11, RZ, P1 ;  /* 0x000000ff0b0b7207 */ /* 0x000fe20000800000 */
[----:B--2---:R2:W-:Y:S01]  /*2d40*/  SYNCS.ARRIVE.TRANS64.RED.A1T0 RZ, [R0+URZ], RZ ;  /* 0x000000ff00ff79a7 */ /* 0x0045e200081004ff */
[----:B-1----:R-:W-:-:S02]  /*2d50*/  LOP3.LUT P3, RZ, R6, 0x1, RZ, 0xc0, !PT ;  /* 0x0000000106ff7812 */ /* 0x002fc4000786c0ff */
[----:B------:R-:W-:-:S04]  /*2d60*/  SEL R4, RZ, 0x1, P1 ;  /* 0x00000001ff047807 */ /* 0x000fc80000800000 */
[----:B------:R-:W-:Y:S02]  /*2d70*/  LOP3.LUT R9, R9, R4, RZ, 0x3c, !PT ;  /* 0x0000000409097212 */ /* 0x000fe400078e3cff */
[----:B--2---:R-:W-:-:S04]  /*2d80*/  SEL R0, RZ, 0x1, P0 ;  /* 0x00000001ff007807 */ /* 0x004fc80000000000 */
[----:B------:R-:W-:Y:S01]  /*2d90*/  LOP3.LUT R8, R8, R0, RZ, 0x3c, !PT ;  /* 0x0000000008087212 */ /* 0x000fe200078e3cff */
[----:B------:R-:W-:Y:S06]  /*2da0*/  @P3 BRA `(.L_x_51) ;  /* 0xfffffffc002c3947 */ /* 0x000fec000383ffff */
[----:B------:R-:W-:Y:S01]  /*2db0*/  ULEA UR5, UR6, UR37, 0x3 ;  /* 0x0000002506057291 */ /* 0x000fe2000f8e18ff */
[----:B------:R-:W-:-:S08]  /*2dc0*/  SHF.L.U32 R2, R12, 0x1f, RZ ;  /* 0x0000001f0c027819 */ /* 0x000fd000000006ff */
[----:B------:R-:W1:Y:S02]  /*2dd0*/  SYNCS.PHASECHK.TRANS64 P0, [UR5+0xa0], R2 ;  /* 0x0000a002ff0075a7 */ /* 0x000e640008001005 */
[----:B-1----:R-:W-:Y:S05]  /*2de0*/  @P0 BRA `(.L_x_52) ;  /* 0x0000000000080947 */ /* 0x002fea0003800000 */
[----:B------:R-:W1:Y:S02]  /*2df0*/  SYNCS.PHASECHK.TRANS64.TRYWAIT P0, [UR5+0xa0], R2 ;  /* 0x0000a002ff0075a7 */ /* 0x000e640008001105 */
[----:B-1----:R-:W-:Y:S05]  /*2e00*/  @!P0 BRA `(.L_x_53) ;  /* 0x0000006c003c8947 */ /* 0x002fea0003800000 */
.L_x_52:
[----:B------:R-:W-:-:S04]  /*2e10*/  UIADD3 UR4, UPT, UPT, UR6, 0x1, URZ ;  /* 0x0000000106047890 */ /* 0x000fc8000fffe0ff */
[----:B------:R-:W-:-:S04]  /*2e20*/  UISETP.NE.AND UP0, UPT, UR4, 0x2, UPT ;  /* 0x000000020400788c */ /* 0x000fc8000bf05270 */
[----:B------:R-:W-:Y:S02]  /*2e30*/  USEL UR7, URZ, 0x1, UP0 ;  /* 0x00000001ff077887 */ /* 0x000fe40008000000 */
[----:B------:R-:W-:-:S04]  /*2e40*/  USEL UR4, UR4, URZ, UP0 ;  /* 0x000000ff04047287 */ /* 0x000fc80008000000 */
[----:B------:R-:W-:Y:S01]  /*2e50*/  ULEA UR4, UR4, UR37, 0x3 ;  /* 0x0000002504047291 */ /* 0x000fe2000f8e18ff */
[----:B-1----:R-:W-:-:S04]  /*2e60*/  LOP3.LUT R2, R12, UR7, RZ, 0x3c, !PT ;  /* 0x000000070c027c12 */ /* 0x002fc8000f8e3cff */
[----:B------:R-:W-:-:S04]  /*2e70*/  SHF.L.U32 R0, R2, 0x1f, RZ ;  /* 0x0000001f02007819 */ /* 0x000fc800000006ff */
[----:B------:R-:W1:Y:S02]  /*2e80*/  SYNCS.PHASECHK.TRANS64 P0, [UR4+0xa0], R0 ;  /* 0x0000a000ff0075a7 */ /* 0x000e640008001004 */
[----:B-1----:R-:W-:Y:S05]  /*2e90*/  @P0 EXIT ;  /* 0x000000000000094d */ /* 0x002fea0003800000 */
[----:B------:R-:W-:Y:S02]  /*2ea0*/  SHF.L.U32 R2, R2, 0x1f, RZ ;  /* 0x0000001f02027819 */ /* 0x000fe400000006ff */
[----:B------:R-:W-:-:S07]  /*2eb0*/  MOV R0, UR4 ;  /* 0x0000000400007c02 */ /* 0x000fce0008000f00 */
.L_x_54:
[----:B-1----:R1:W2:Y:S02]  /*2ec0*/  SYNCS.PHASECHK.TRANS64.TRYWAIT P0, [R0+URZ+0xa0], R2 ;  /* 0x0000a002000075a7 */ /* 0x0022a400080011ff */
[----:B--2---:R-:W-:Y:S05]  /*2ed0*/  @!P0 NANOSLEEP.SYNCS 0x989680 ;  /* 0x009896800000895d */ /* 0x004fea0003900000 */
[----:B------:R-:W2:Y:S02]  /*2ee0*/  @!P0 SYNCS.PHASECHK.TRANS64 P0, [R0+URZ+0xa0], R2 ;  /* 0x0000a002000085a7 */ /* 0x000ea400080010ff */
[----:B--2---:R-:W-:Y:S05]  /*2ef0*/  @P0 EXIT ;  /* 0x000000000000094d */ /* 0x004fea0003800000 */
[----:B------:R-:W-:Y:S05]  /*2f00*/  BRA `(.L_x_54) ;  /* 0xfffffffc00ec7947 */ /* 0x000fea000383ffff */
.L_x_47:
[----:B------:R-:W-:Y:S05]  /*2f10*/  BRA.U UP4, `(.L_x_55) ;  /* 0x0000001504487547 */ /* 0x000fea000b800000 */
[----:B------:R-:W-:Y:S01]  /*2f20*/  UMOV UR6, 0x40 ;  /* 0x0000004000067882 */ /* 0x000fe20000000000 */
[----:B------:R-:W-:Y:S01]  /*2f30*/  NOP ;  /* 0x0000000000007918 */ /* 0x000fe20000000000 */
[----:B------:R-:W-:Y:S01]  /*2f40*/  ULEA UR6, UR37, UR6, 0x18 ;  /* 0x0000000625067291 */ /* 0x000fe2000f8ec0ff */
[----:B------:R-:W-:Y:S02]  /*2f50*/  UMOV UR7, 0x400 ;  /* 0x0000040000077882 */ /* 0x000fe40000000000 */
[----:B------:R-:W-:-:S06]  /*2f60*/  ULEA UR37, UR37, UR7, 0x18 ;  /* 0x0000000725257291 */ /* 0x000fcc000f8ec0ff */
[----:B------:R-:W1:Y:S02]  /*2f70*/  LDS.U8 R2, [UR6+0x1c] ;  /* 0x00001c06ff027984 */ /* 0x000e640008000000 */
[----:B-1----:R-:W-:-:S13]  /*2f80*/  ISETP.NE.AND P0, PT, R2, RZ, PT ;  /* 0x000000ff0200720c */ /* 0x002fda0003f05270 */
[----:B------:R-:W-:Y:S05]  /*2f90*/  @P0 BRA `(.L_x_56) ;  /* 0x0000000400080947 */ /* 0x000fea0003800000 */
[----:B------:R-:W-:Y:S02]  /*2fa0*/  UISETP.NE.U32.AND UP0, UPT, UR5, 0x1, UPT ;  /* 0x000000010500788c */ /* 0x000fe4000bf05070 */
[----:B------:R-:W-:-:S07]  /*2fb0*/  UIADD3 UR8, UPT, UPT, UR6, 0x8, URZ ;  /* 0x0000000806087890 */ /* 0x000fce000fffe0ff */
[----:B------:R-:W-:Y:S05]  /*2fc0*/  BRA.U !UP0, `(.L_x_57) ;  /* 0x00000001089c7547 */ /* 0x000fea000b800000 */
[----:B------:R-:W-:Y:S01]  /*2fd0*/  ELECT P0, URZ, PT ;  /* 0x0000000000ff782f */ /* 0x000fe20003800000 */
[----:B------:R-:W-:-:S12]  /*2fe0*/  BSSY B0, `(.L_x_57) ;  /* 0x0000025000007945 */ /* 0x000fd80003800000 */
[----:B------:R-:W-:Y:S05]  /*2ff0*/  @!P0 BRA `(.L_x_58) ;  /* 0x00000000008c8947 */ /* 0x000fea0003800000 */
[----:B------:R-:W-:-:S05]  /*3000*/  UMOV UR7, 0x10 ;  /* 0x0000001000077882 */ /* 0x000fca0000000000 */
[----:B------:R-:W-:Y:S04]  /*3010*/  DEPBAR.LE SB1, 0x36 ;  /* 0x00009d800000791a */ /* 0x000fe80000000000 */
[----:B------:R-:W1:Y:S02]  /*3020*/  UTCATOMSWS.2CTA.FIND_AND_SET.ALIGN UP1, UR7, UR7 ;  /* 0x00000007000775e3 */ /* 0x000e640008220800 */
[----:B-1----:R-:W-:Y:S01]  /*3030*/  MOV R10, UR7 ;  /* 0x00000007000a7c02 */ /* 0x002fe20008000f00 */
[----:B------:R-:W-:Y:S06]  /*3040*/  BRA.U UP1, `(.L_x_59) ;  /* 0x0000000101187547 */ /* 0x000fec000b800000 */
.L_x_60:
[----:B------:R-:W-:Y:S05]  /*3050*/  NANOSLEEP 0x64 ;  /* 0x000000640000795d */ /* 0x000fea0003800000 */
[----:B------:R-:W-:-:S05]  /*3060*/  UMOV UR7, 0x10 ;  /* 0x0000001000077882 */ /* 0x000fca0000000000 */
[----:B------:R-:W-:Y:S04]  /*3070*/  DEPBAR.LE SB1, 0x36 ;  /* 0x00009d800000791a */ /* 0x000fe80000000000 */
[----:B------:R-:W1:Y:S02]  /*3080*/  UTCATOMSWS.2CTA.FIND_AND_SET.ALIGN UP1, UR7, UR7 ;  /* 0x00000007000775e3 */ /* 0x000e640008220800 */
[----:B-1----:R-:W-:Y:S01]  /*3090*/  MOV R10, UR7 ;  /* 0x00000007000a7c02 */ /* 0x002fe20008000f00 */
[----:B------:R-:W-:Y:S05]  /*30a0*/  BRA.U !UP1, `(.L_x_60) ;  /* 0xfffffffd09e87547 */ /* 0x000fea000b83ffff */
.L_x_59:
[----:B------:R-:W1:Y:S01]  /*30b0*/  LDS R5, [UR6+0x10] ;  /* 0x00001006ff057984 */ /* 0x000e620008000800 */
[----:B------:R-:W-:Y:S01]  /*30c0*/  IMAD.U32 R3, RZ, RZ, UR37 ;  /* 0x00000025ff037e24 */ /* 0x000fe2000f8e00ff */
[----:B------:R-:W-:-:S03]  /*30d0*/  MOV R2, UR4 ;  /* 0x0000000400027c02 */ /* 0x000fc60008000f00 */
[----:B------:R-:W-:Y:S01]  /*30e0*/  VIADD R3, R3, 0x140 ;  /* 0x0000014003037836 */ /* 0x000fe20000000000 */
[----:B-1----:R-:W-:-:S04]  /*30f0*/  SHF.L.U32 R5, R5, 0x1f, RZ ;  /* 0x0000001f05057819 */ /* 0x002fc800000006ff */
[----:B------:R-:W1:Y:S02]  /*3100*/  SYNCS.PHASECHK.TRANS64.TRYWAIT P0, [UR6+0x8], R5 ;  /* 0x00000805ff0075a7 */ /* 0x000e640008001106 */
[----:B-1----:R-:W-:Y:S05]  /*3110*/  @P0 BRA `(.L_x_61) ;  /* 0x0000000000080947 */ /* 0x002fea0003800000 */
[----:B------:R-:W1:Y:S02]  /*3120*/  SYNCS.PHASECHK.TRANS64.TRYWAIT P0, [UR6+0x8], R5 ;  /* 0x00000805ff0075a7 */ /* 0x000e640008001106 */
[----:B-1----:R-:W-:Y:S05]  /*3130*/  @!P0 BRA `(.L_x_62) ;  /* 0x0000006800888947 */ /* 0x002fea0003800000 */
.L_x_61:
[----:B-1----:R-:W-:Y:S01]  /*3140*/  HFMA2 R4, -RZ, RZ, 0, 5.9604644775390625e-08 ;  /* 0x00000001ff047431 */ /* 0x002fe200000001ff */
[----:B------:R-:W-:Y:S01]  /*3150*/  UPRMT UR7, UR4, 0x654, UR8 ;  /* 0x0000065404077896 */ /* 0x000fe20008000008 */
[----:B------:R-:W-:Y:S01]  /*3160*/  IMAD.MOV.U32 R7, RZ, RZ, 0xffff ;  /* 0x0000ffffff077424 */ /* 0x000fe200078e00ff */
[----:B------:R-:W-:Y:S01]  /*3170*/  PRMT R2, R2, 0x654, R3 ;  /* 0x0000065402027816 */ /* 0x000fe20000000003 */
[----:B------:R-:W-:Y:S02]  /*3180*/  IMAD.MOV.U32 R5, RZ, RZ, 0x4 ;  /* 0x00000004ff057424 */ /* 0x000fe400078e00ff */
[----:B------:R-:W-:Y:S01]  /*3190*/  IMAD.SHL.U32 R9, R10, 0x20, RZ ;  /* 0x000000200a097824 */ /* 0x000fe200078e00ff */
[----:B------:R-:W-:Y:S02]  /*31a0*/  MOV R3, UR7 ;  /* 0x0000000700037c02 */ /* 0x000fe40008000f00 */
[-C--:B------:R-:W-:Y:S01]  /*31b0*/  SHF.L.U32 R7, R7, R10.reuse, RZ ;  /* 0x0000000a07077219 */ /* 0x080fe200000006ff */
[----:B------:R1:W-:Y:S01]  /*31c0*/  SYNCS.ARRIVE.TRANS64.RED RZ, [UR7], R5 ;  /* 0x00000005ffff79a7 */ /* 0x0003e20008000407 */
[----:B------:R-:W-:Y:S01]  /*31d0*/  SHF.L.U32 R6, R4, R10, RZ ;  /* 0x0000000a04067219 */ /* 0x000fe200000006ff */
[----:B------:R1:W-:Y:S04]  /*31e0*/  STS [UR37+0x140], R9 ;  /* 0x00014009ff007988 */ /* 0x0003e80008000825 */
[----:B------:R1:W-:Y:S04]  /*31f0*/  STAS [R2.64], R10 ;  /* 0x0000000a02007dbd */ /* 0x0003e8000c0008ff */
[----:B------:R1:W-:Y:S04]  /*3200*/  ATOMS.OR RZ, [UR6+0x14], R7 ;  /* 0x00001407ffff798c */ /* 0x0003e8000b000006 */
[----:B------:R1:W-:Y:S04]  /*3210*/  ATOMS.OR RZ, [UR6+0x18], R6 ;  /* 0x00001806ffff798c */ /* 0x0003e8000b000006 */
[----:B------:R1:W-:Y:S02]  /*3220*/  ATOMS.XOR RZ, [UR6+0x10], R4 ;  /* 0x00001004ffff798c */ /* 0x0003e4000b800006 */
.L_x_58:
[----:B------:R-:W-:Y:S05]  /*3230*/  BSYNC B0 ;  /* 0x0000000000007941 */ /* 0x000fea0003800000 */
.L_x_57:
[----:B------:R-:W-:Y:S05]  /*3240*/  BRA.U UP0, `(.L_x_63) ;  /* 0x00000001006c7547 */ /* 0x000fea000b800000 */
[----:B------:R-:W-:-:S03]  /*3250*/  UMOV UR7, 0xffffffff ;  /* 0xffffffff00077882 */ /* 0x000fc60000000000 */
[----:B------:R-:W-:Y:S05]  /*3260*/  BRA.DIV UR7, `(.L_x_64) ;  /* 0x0000006a07547947 */ /* 0x000fea000b800000 */
[----:B------:R-:W-:-:S13]  /*3270*/  ELECT P6, URZ, PT ;  /* 0x0000000000ff782f */ /* 0x000fda00038c0000 */
.L_x_166:
[----:B------:R-:W-:Y:S05]  /*3280*/  @!P6 BRA `(.L_x_63) ;  /* 0x00000000005ce947 */ /* 0x000fea0003800000 */
[----:B-1----:R-:W1:Y:S02]  /*3290*/  LDS R3, [UR6+0x10] ;  /* 0x00001006ff037984 */ /* 0x002e640008000800 */
[----:B-1----:R-:W-:-:S04]  /*32a0*/  SHF.L.U32 R3, R3, 0x1f, RZ ;  /* 0x0000001f03037819 */ /* 0x002fc800000006ff */
[----:B------:R-:W1:Y:S02]  /*32b0*/  SYNCS.PHASECHK.TRANS64.TRYWAIT P0, [UR6+0x8], R3 ;  /* 0x00000803ff0075a7 */ /* 0x000e640008001106 */
[----:B-1----:R-:W-:Y:S05]  /*32c0*/  @P0 BRA `(.L_x_65) ;  /* 0x0000000000080947 */ /* 0x002fea0003800000 */
[----:B------:R-:W1:Y:S02]  /*32d0*/  SYNCS.PHASECHK.TRANS64.TRYWAIT P0, [UR6+0x8], R3 ;  /* 0x00000803ff0075a7 */ /* 0x000e640008001106 */
[----:B-1----:R-:W-:Y:S05]  /*32e0*/  @!P0 BRA `(.L_x_66) ;  /* 0x0000006800548947 */ /* 0x002fea0003800000 */
.L_x_65:
[----:B------:R-:W2:Y:S01]  /*32f0*/  LDS R5, [UR37+0x140] ;  /* 0x00014025ff057984 */ /* 0x000ea20008000800 */
[----:B-1----:R-:W-:Y:S02]  /*3300*/  HFMA2 R2, -RZ, RZ, 0, 5.9604644775390625e-08 ;  /* 0x00000001ff027431 */ /* 0x002fe400000001ff */
[----:B------:R-:W-:Y:S01]  /*3310*/  IMAD.MOV.U32 R3, RZ, RZ, 0xffff ;  /* 0x0000ffffff037424 */ /* 0x000fe200078e00ff */
[----:B------:R-:W-:Y:S01]  /*3320*/  UPRMT UR7, UR4, 0x654, UR8 ;  /* 0x0000065404077896 */ /* 0x000fe20008000008 */
[----:B--2---:R-:W-:-:S03]  /*3330*/  IMAD.SHL.U32 R4, R5, 0x20, RZ ;  /* 0x0000002005047824 */ /* 0x004fc600078e00ff */
[-C--:B------:R-:W-:Y:S02]  /*3340*/  SHF.L.U32 R3, R3, R5.reuse, RZ ;  /* 0x0000000503037219 */ /* 0x080fe400000006ff */
[----:B------:R-:W-:Y:S01]  /*3350*/  SHF.L.U32 R5, R2, R5, RZ ;  /* 0x0000000502057219 */ /* 0x000fe200000006ff */
[----:B------:R2:W-:Y:S04]  /*3360*/  STS [UR37+0x140], R4 ;  /* 0x00014004ff007988 */ /* 0x0005e80008000825 */
[----:B------:R2:W-:Y:S04]  /*3370*/  ATOMS.OR RZ, [UR6+0x14], R3 ;  /* 0x00001403ffff798c */ /* 0x0005e8000b000006 */
[----:B------:R2:W-:Y:S01]  /*3380*/  ATOMS.OR RZ, [UR6+0x18], R5 ;  /* 0x00001805ffff798c */ /* 0x0005e2000b000006 */
[----:B------:R-:W-:Y:S03]  /*3390*/  SYNCS.ARRIVE.TRANS64.RED.A1T0 RZ, [UR7], RZ ;  /* 0x000000ffffff79a7 */ /* 0x000fe60008100407 */
[----:B------:R2:W-:Y:S01]  /*33a0*/  ATOMS.XOR RZ, [UR6+0x10], R2 ;  /* 0x00001002ffff798c */ /* 0x0005e2000b800006 */
[----:B------:R-:W-:Y:S05]  /*33b0*/  BRA `(.L_x_63) ;  /* 0x0000000000107947 */ /* 0x000fea0003800000 */
.L_x_56:
[----:B------:R-:W-:-:S05]  /*33c0*/  MOV R2, 0xffffffff ;  /* 0xffffffff00027802 */ /* 0x000fca0000000f00 */
[----:B------:R1:W-:Y:S02]  /*33d0*/  STS [UR37+0x140], R2 ;  /* 0x00014002ff007988 */ /* 0x0003e40008000825 */
[----:B-1----:R-:W-:Y:S02]  /*33e0*/  MOV R2, 0x3400 ;  /* 0x0000340000027802 */ /* 0x002fe40000000f00 */
[----:B-----5:R-:W-:Y:S05]  /*33f0*/  CALL.REL.NOINC `($__internal_1_$__cuda_sm10x_tcgen05_guardrail_trap_phase_invalid_during_alloc) ;  /* 0x0000007000287944 */ /* 0x020fea0003c00000 */
.L_x_63:
[----:B------:R-:W-:Y:S05]  /*3400*/  WARPSYNC.ALL ;  /* 0x0000000000007948 */ /* 0x000fea0003800000 */
[----:B------:R-:W3:Y:S01]  /*3410*/  S2UR UR7, SR_CgaCtaId ;  /* 0x00000000000779c3 */ /* 0x000ee20000008800 */
[----:B------:R-:W-:Y:S01]  /*3420*/  UMOV UR6, 0x400 ;  /* 0x0000040000067882 */ /* 0x000fe20000000000 */
[----:B------:R-:W-:-:S06]  /*3430*/  NOP ;  /* 0x0000000000007918 */ /* 0x000fcc0000000000 */
[----:B------:R-:W-:Y:S06]  /*3440*/  BAR.ARV 0x6, 0xa0 ;  /* 0x0182800000007b1d */ /* 0x000fec0000002000 */
[----:B------:R-:W4:Y:S01]  /*3450*/  LDCU UR8, c[0x0][0x38c] ;  /* 0x00007180ff0877ac */ /* 0x000f220008000800 */
[----:B------:R-:W-:Y:S01]  /*3460*/  LOP3.LUT R0, R0, 0xffff, RZ, 0xc0, !PT ;  /* 0x0000ffff00007812 */ /* 0x000fe200078ec0ff */
[----:B-1----:R-:W-:Y:S01]  /*3470*/  IMAD.MOV.U32 R9, RZ, RZ, 0x1 ;  /* 0x00000001ff097424 */ /* 0x002fe200078e00ff */
[----:B------:R-:W-:Y:S01]  /*3480*/  LOP3.LUT R8, R8, 0xffff, RZ, 0xc0, !PT ;  /* 0x0000ffff08087812 */ /* 0x000fe200078ec0ff */
[----:B------:R-:W-:Y:S01]  /*3490*/  UMOV UR19, URZ ;  /* 0x000000ff00137c82 */ /* 0x000fe20008000000 */
[----:B------:R-:W-:Y:S01]  /*34a0*/  R2UR UR10, R0 ;  /* 0x00000000000a72ca */ /* 0x000fe200000e0000 */
[----:B------:R-:W-:Y:S01]  /*34b0*/  UMOV UR18, URZ ;  /* 0x000000ff00127c82 */ /* 0x000fe20008000000 */
[----:B------:R-:W-:Y:S01]  /*34c0*/  R2UR UR11, R8 ;  /* 0x00000000080b72ca */ /* 0x000fe200000e0000 */
[----:B------:R-:W-:Y:S01]  /*34d0*/  IMAD.MOV.U32 R8, RZ, RZ, RZ ;  /* 0x000000ffff087224 */ /* 0x000fe200078e00ff */
[----:B------:R-:W-:Y:S01]  /*34e0*/  UMOV UR17, URZ ;  /* 0x000000ff00117c82 */ /* 0x000fe20008000000 */
[----:B---3--:R-:W-:-:S02]  /*34f0*/  ULEA UR7, UR7, UR6, 0x18 ;  /* 0x0000000607077291 */ /* 0x008fc4000f8ec0ff */
[----:B------:R-:W-:Y:S02]  /*3500*/  UISETP.NE.AND UP2, UPT, UR5, URZ, UPT ;  /* 0x000000ff0500728c */ /* 0x000fe4000bf45270 */
[----:B------:R-:W-:Y:S02]  /*3510*/  UIADD3 UR12, UPT, UPT, UR7, 0x8400, URZ ;  /* 0x00008400070c7890 */ /* 0x000fe4000fffe0ff */
[----:B------:R-:W-:Y:S02]  /*3520*/  UIADD3 UR13, UPT, UPT, UR7, 0x28400, URZ ;  /* 0x00028400070d7890 */ /* 0x000fe4000fffe0ff */
[----:B----4-:R-:W-:Y:S01]  /*3530*/  UIADD3 UR8, UPT, UPT, UR8, 0x7f, URZ ;  /* 0x0000007f08087890 */ /* 0x010fe2000fffe0ff */
[----:B--2---:R-:W1:Y:S01]  /*3540*/  LDS R2, [UR7+0x140] ;  /* 0x00014007ff027984 */ /* 0x004e620008000800 */
[----:B------:R-:W-:Y:S02]  /*3550*/  USHF.R.U32.HI UR12, URZ, 0x4, UR12 ;  /* 0x00000004ff0c7899 */ /* 0x000fe4000801160c */
[----:B------:R-:W-:-:S02]  /*3560*/  USHF.R.S32.HI UR6, URZ, 0x1f, UR8 ;  /* 0x0000001fff067899 */ /* 0x000fc40008011408 */
[----:B------:R-:W-:Y:S02]  /*3570*/  USHF.R.U32.HI UR13, URZ, 0x4, UR13 ;  /* 0x00000004ff0d7899 */ /* 0x000fe4000801160d */
[----:B------:R-:W-:Y:S02]  /*3580*/  ULEA.HI UR6, UR6, UR8, URZ, 0x7 ;  /* 0x0000000806067291 */ /* 0x000fe4000f8f38ff */
[----:B------:R-:W-:Y:S02]  /*3590*/  ULOP3.LUT UR12, UR12, 0x3fff, URZ, 0xc0, !UPT ;  /* 0x00003fff0c0c7892 */ /* 0x000fe4000f8ec0ff */
[----:B------:R-:W-:Y:S02]  /*35a0*/  USHF.R.S32.HI UR6, URZ, 0x7, UR6 ;  /* 0x00000007ff067899 */ /* 0x000fe40008011406 */
[----:B------:R-:W-:Y:S02]  /*35b0*/  ULOP3.LUT UR13, UR13, 0x3fff, URZ, 0xc0, !UPT ;  /* 0x00003fff0d0d7892 */ /* 0x000fe4000f8ec0ff */
[----:B------:R-:W-:Y:S01]  /*35c0*/  UISETP.LT.AND UP0, UPT, UR6, 0x1, UPT ;  /* 0x000000010600788c */ /* 0x000fe2000bf01270 */
[----:B------:R-:W-:Y:S01]  /*35d0*/  UMOV UR36, 0x0 ;  /* 0x0000000000247882 */ /* 0x000fe20000000000 */
        /* <DEDUP_REMOVED lines=9> */
[----:B------:R-:W-:-:S02]  /*3670*/  ULOP3.LUT UR12, UR12, 0x10000, URZ, 0xfc, !UPT ;  /* 0x000100000c0c7892 */ /* 0x000fc4000f8efcff */
[----:B------:R-:W-:Y:S02]  /*3680*/  ULOP3.LUT UR13, UR13, 0x10000, URZ, 0xfc, !UPT ;  /* 0x000100000d0d7892 */ /* 0x000fe4000f8efcff */
[----:B------:R-:W-:Y:S01]  /*3690*/  USEL UR20, UR6, 0x1, !UP0 ;  /* 0x0000000106147887 */ /* 0x000fe2000c000000 */
[----:B------:R-:W-:Y:S01]  /*36a0*/  UMOV UR26, 0x0 ;  /* 0x00000000001a7882 */ /* 0x000fe20000000000 */
[----:B------:R-:W-:Y:S01]  /*36b0*/  UMOV UR27, 0x10200490 ;  /* 0x10200490001b7882 */ /* 0x000fe20000000000 */
[----:B------:R-:W-:Y:S01]  /*36c0*/  UMOV UR24, 0x0 ;  /* 0x0000000000187882 */ /* 0x000fe20000000000 */
[----:B------:R-:W-:Y:S01]  /*36d0*/  UMOV UR25, 0x10200490 ;  /* 0x1020049000197882 */ /* 0x000fe20000000000 */
[----:B------:R-:W-:Y:S01]  /*36e0*/  UMOV UR22, 0x0 ;  /* 0x0000000000167882 */ /* 0x000fe20000000000 */
[----:B------:R-:W-:Y:S01]  /*36f0*/  UMOV UR23, 0x10200490 ;  /* 0x1020049000177882 */ /* 0x000fe20000000000 */
[----:B-1----:R-:W-:Y:S02]  /*3700*/  R2UR UR21, R2 ;  /* 0x00000000021572ca */ /* 0x002fe400000e0000 */
[----:B------:R-:W-:-:S13]  /*3710*/  CS2R R2, SRZ ;  /* 0x0000000000027805 */ /* 0x000fda000001ff00 */
.L_x_74:
[C---:B------:R-:W-:Y:S02]  /*3720*/  LEA R0, R8.reuse, UR7, 0x3 ;  /* 0x0000000708007c11 */ /* 0x040fe4000f8e18ff */
[----:B------:R-:W-:Y:S02]  /*3730*/  SHF.L.U32 R4, R3, 0x1f, RZ ;  /* 0x0000001f03047819 */ /* 0x000fe400000006ff */
[----:B------:R-:W-:Y:S02]  /*3740*/  LEA R5, R8, UR7, 0x4 ;  /* 0x0000000708057c11 */ /* 0x000fe4000f8e20ff */
[----:B------:R-:W1:Y:S02]  /*3750*/  SYNCS.PHASECHK.TRANS64.TRYWAIT P0, [R0+URZ+0x90], R4 ;  /* 0x00009004000075a7 */ /* 0x000e6400080011ff */
[----:B-1-3--:R-:W-:Y:S05]  /*3760*/  @!P0 BRA `(.L_x_67) ;  /* 0x00000064004c8947 */ /* 0x00afea0003800000 */
.L_x_167:
[----:B-1----:R-:W1:Y:S01]  /*3770*/  LDS.128 R4, [R5+0x120] ;  /* 0x0001200005047984 */ /* 0x002e620000000c00 */
[----:B------:R-:W-:Y:S02]  /*3780*/  VIADD R0, R0, 0xa0 ;  /* 0x000000a000007836 */ /* 0x000fe40000000000 */
[----:B------:R-:W-:Y:S01]  /*3790*/  VIADD R8, R8, 0x1 ;  /* 0x0000000108087836 */ /* 0x000fe20000000000 */
[----:B------:R-:W-:Y:S01]  /*37a0*/  @!PT LDS RZ, [RZ] ;  /* 0x00000000fffff984 */ /* 0x000fe20000000800 */
[----:B------:R-:W-:Y:S01]  /*37b0*/  @!PT LDS RZ, [RZ] ;  /* 0x00000000fffff984 */ /* 0x000fe20000000800 */
[----:B------:R-:W-:Y:S01]  /*37c0*/  @!PT LDS RZ, [RZ] ;  /* 0x00000000fffff984 */ /* 0x000fe20000000800 */
[----:B------:R-:W-:Y:S01]  /*37d0*/  @!PT LDS RZ, [RZ] ;  /* 0x00000000fffff984 */ /* 0x000fe20000000800 */
[----:B------:R2:W-:Y:S06]  /*37e0*/  MEMBAR.ALL.CTA ;  /* 0x0000000000007992 */ /* 0x0005ec0000008000 */
[----:B--2---:R-:W2:Y:S01]  /*37f0*/  FENCE.VIEW.ASYNC.S ;  /* 0x00000000000073c6 */ /* 0x004ea20000000000 */
[----:B------:R-:W-:-:S04]  /*3800*/  PRMT R0, RZ, 0x654, R0 ;  /* 0x00000654ff007816 */ /* 0x000fc80000000000 */
[----:B--2---:R2:W-:Y:S01]  /*3810*/  SYNCS.ARRIVE.TRANS64.RED.A1T0 RZ, [R0+URZ], RZ ;  /* 0x000000ff00ff79a7 */ /* 0x0045e200081004ff */
[----:B-1----:R-:W-:Y:S01]  /*3820*/  LOP3.LUT P1, RZ, R6, 0x1, RZ, 0xc0, !PT ;  /* 0x0000000106ff7812 */ /* 0x002fe2000782c0ff */
[----:B--2---:R-:W-:-:S12]  /*3830*/  BRA.U UP2, `(.L_x_68) ;  /* 0x0000000502587547 */ /* 0x004fd8000b800000 */
[----:B------:R-:W1:Y:S01]  /*3840*/  LDCU UR8, c[0x0][0x38c] ;  /* 0x00007180ff0877ac */ /* 0x000e620008000800 */
[----:B------:R-:W-:Y:S02]  /*3850*/  PLOP3.LUT P2, PT, PT, PT, PT, 0x80, 0x8 ;  /* 0x000000000008781c */ /* 0x000fe40003f4f070 */
[----:B------:R-:W-:Y:S01]  /*3860*/  SHF.L.U32 R4, R9, 0x1f, RZ ;  /* 0x0000001f09047819 */ /* 0x000fe200000006ff */
[----:B-1----:R-:W-:Y:S02]  /*3870*/  UISETP.GE.AND UP0, UPT, UR8, 0x1, UPT ;  /* 0x000000010800788c */ /* 0x002fe4000bf06270 */
[----:B------:R-:W-:-:S04]  /*3880*/  ULEA UR8, UR19, UR7, 0x3 ;  /* 0x0000000713087291 */ /* 0x000fc8000f8e18ff */
[----:B------:R-:W-:-:S05]  /*3890*/  PLOP3.LUT P0, PT, PT, PT, UP0, 0x80, 0x8 ;  /* 0x000000000008781c */ /* 0x000fca0003f0f008 */
[----:B------:R-:W-:-:S08]  /*38a0*/  @UP0 ULEA UR9, UR18, UR7, 0x3 ;  /* 0x0000000712090291 */ /* 0x000fd0000f8e18ff */
[----:B------:R-:W-:-:S04]  /*38b0*/  @P0 SHF.L.U32 R0, R2, 0x1f, RZ ;  /* 0x0000001f02000819 */ /* 0x000fc800000006ff */
[----:B------:R1:W2:Y:S01]  /*38c0*/  @P0 SYNCS.PHASECHK.TRANS64.TRYWAIT P2, [UR9], R0 ;  /* 0x00000000ff0005a7 */ /* 0x0002a20008041109 */
[----:B------:R-:W-:Y:S01]  /*38d0*/  ULEA UR9, UR19, UR21, 0x7 ;  /* 0x0000001513097291 */ /* 0x000fe2000f8e38ff */
[----:B------:R-:W3:Y:S02]  /*38e0*/  SYNCS.PHASECHK.TRANS64.TRYWAIT P0, [UR8+0xd0], R4 ;  /* 0x0000d004ff0075a7 */ /* 0x000ee40008001108 */
[----:B-123--:R-:W-:Y:S09]  /*38f0*/  @!P0 BRA `(.L_x_69) ;  /* 0x0000006000fc8947 */ /* 0x00eff20003800000 */
.L_x_169:
[----:B------:R-:W-:Y:S01]  /*3900*/  UMOV UR16, UR17 ;  /* 0x0000001100107c82 */ /* 0x000fe20008000000 */
[----:B------:R-:W-:Y:S05]  /*3910*/  BRA.U !UP0, `(.L_x_70) ;  /* 0x0000000508107547 */ /* 0x000fea000b800000 */
[----:B------:R-:W-:Y:S02]  /*3920*/  UIADD3 UR16, UPT, UPT, UR20, UR17, URZ ;  /* 0x0000001114107290 */ /* 0x000fe4000fffe0ff */
[----:B------:R-:W-:Y:S01]  /*3930*/  UPLOP3.LUT UP3, UPT, UPT, UPT, UPT, 0x40, 0x4 ;  /* 0x000000000004789c */ /* 0x000fe20003f6e870 */
[----:B------:R-:W-:Y:S01]  /*3940*/  UMOV UR15, UR6 ;  /* 0x00000006000f7c82 */ /* 0x000fe20008000000 */
[----:B------:R-:W-:-:S09]  /*3950*/  UMOV UR58, UR18 ;  /* 0x00000012003a7c82 */ /* 0x000fd20008000000 */
.L_x_73:
[----:B--2---:R-:W-:Y:S01]  /*3960*/  ULEA UR14, UR58, UR7, 0x3 ;  /* 0x000000073a0e7291 */ /* 0x004fe2000f8e18ff */
[----:B---3--:R-:W-:Y:S11]  /*3970*/  @P2 BRA `(.L_x_71) ;  /* 0x00000000000c2947 */ /* 0x008ff60003800000 */
[----:B-1----:R-:W-:Y:S04]  /*3980*/  SHF.L.U32 R4, R2, 0x1f, RZ ;  /* 0x0000001f02047819 */ /* 0x002fe800000006ff */
[----:B------:R-:W1:Y:S02]  /*3990*/  SYNCS.PHASECHK.TRANS64.TRYWAIT P0, [UR14], R4 ;  /* 0x00000004ff0075a7 */ /* 0x000e64000800110e */
[----:B-1----:R-:W-:Y:S05]  /*39a0*/  @!P0 BRA `(.L_x_72) ;  /* 0x0000006000e88947 */ /* 0x002fea0003800000 */
.L_x_71:
[----:B------:R-:W-:Y:S01]  /*39b0*/  UISETP.NE.AND UP0, UPT, UR15, 0x1, UPT ;  /* 0x000000010f00788c */ /* 0x000fe2000bf05270 */
[----:B------:R-:W-:Y:S01]  /*39c0*/  PLOP3.LUT P2, PT, PT, PT, PT, 0x80, 0x8 ;  /* 0x000000000008781c */ /* 0x000fe20003f4f070 */
[----:B------:R-:W-:Y:S02]  /*39d0*/  UIADD3 UR18, UPT, UPT, UR58, 0x1, URZ ;  /* 0x000000013a127890 */ /* 0x000fe4000fffe0ff */
[----:B------:R-:W-:Y:S02]  /*39e0*/  ULEA UR68, UR58, UR13, 0xa ;  /* 0x0000000d3a447291 */ /* 0x000fe4000f8e50ff */
[----:B------:R-:W-:Y:S01]  /*39f0*/  UISETP.NE.AND UP1, UPT, UR18, 0x4, UPT ;  /* 0x000000041200788c */ /* 0x000fe2000bf25270 */
[----:B------:R-:W-:Y:S01]  /*3a00*/  PLOP3.LUT P0, PT, PT, PT, UP0, 0x80, 0x8 ;  /* 0x000000000008781c */ /* 0x000fe20003f0f008 */
[----:B------:R-:W-:Y:S02]  /*3a10*/  ULEA UR66, UR58, UR12, 0xb ;  /* 0x0000000c3a427291 */ /* 0x000fe4000f8e58ff */
[----:B------:R-:W-:Y:S02]  /*3a20*/  USEL UR39, URZ, 0x1, UP1 ;  /* 0x00000001ff277887 */ /* 0x000fe40008800000 */
[----:B------:R-:W-:Y:S02]  /*3a30*/  USEL UR18, UR18, URZ, UP1 ;  /* 0x000000ff12127287 */ /* 0x000fe40008800000 */
[----:B------:R-:W-:Y:S02]  /*3a40*/  UIADD3 UR64, UPT, UPT, UR68, 0x2, URZ ;  /* 0x0000000244407890 */ /* 0x000fe4000fffe0ff */
[----:B------:R-:W-:Y:S01]  /*3a50*/  @UP0 ULEA UR38, UR18, UR7, 0x3 ;  /* 0x0000000712260291 */ /* 0x000fe2000f8e18ff */
[----:B------:R-:W-:Y:S01]  /*3a60*/  LOP3.LUT R2, R2, UR39, RZ, 0x3c, !PT ;  /* 0x0000002702027c12 */ /* 0x000fe2000f8e3cff */
[----:B------:R-:W-:Y:S02]  /*3a70*/  UIADD3 UR62, UPT, UPT, UR66, 0x2, URZ ;  /* 0x00000002423e7890 */ /* 0x000fe4000fffe0ff */
[----:B------:R-:W-:Y:S01]  /*3a80*/  UIADD3 UR60, UPT, UPT, UR68, 0x4, URZ ;  /* 0x00000004443c7890 */ /* 0x000fe2000fffe0ff */
[----:B-1----:R-:W-:Y:S01]  /*3a90*/  @P0 SHF.L.U32 R0, R2, 0x1f, RZ ;  /* 0x0000001f02000819 */ /* 0x002fe200000006ff */
[----:B------:R-:W-:Y:S02]  /*3aa0*/  UIADD3 UR58, UPT, UPT, UR66, 0x4, URZ ;  /* 0x00000004423a7890 */ /* 0x000fe4000fffe0ff */
[----:B------:R-:W-:Y:S01]  /*3ab0*/  UIADD3 UR56, UPT, UPT, UR68, 0x6, URZ ;  /* 0x0000000644387890 */ /* 0x000fe2000fffe0ff */
[----:B------:R2:W3:Y:S01]  /*3ac0*/  @P0 SYNCS.PHASECHK.TRANS64.TRYWAIT P2, [UR38], R0 ;  /* 0x00000000ff0005a7 */ /* 0x0004e20008041126 */
[----:B------:R-:W-:Y:S02]  /*3ad0*/  UIADD3 UR54, UPT, UPT, UR66, 0x6, URZ ;  /* 0x0000000642367890 */ /* 0x000fe4000fffe0ff */
        /* <DEDUP_REMOVED lines=10> */
[----:B------:R-:W-:Y:S02]  /*3b80*/  UIADD3 UR15, UPT, UPT, UR15, -0x1, URZ ;  /* 0xffffffff0f0f7890 */ /* 0x000fe4000fffe0ff */
[----:B------:R-:W-:Y:S01]  /*3b90*/  UISETP.NE.AND UP0, UPT, UR17, UR16, UPT ;  /* 0x000000101100728c */ /* 0x000fe2000bf05270 */
[----:B------:R-:W-:Y:S01]  /*3ba0*/  UMOV UR69, 0x40004040 ;  /* 0x4000404000457882 */ /* 0x000fe20000000000 */
[----:B------:R-:W-:Y:S01]  /*3bb0*/  UMOV UR67, 0x40004040 ;  /* 0x4000404000437882 */ /* 0x000fe20000000000 */
[----:B------:R-:W-:Y:S01]  /*3bc0*/  UMOV UR65, 0x40004040 ;  /* 0x4000404000417882 */ /* 0x000fe20000000000 */
[----:B------:R-:W-:Y:S01]  /*3bd0*/  UTCHMMA.2CTA gdesc[UR66], gdesc[UR68], tmem[UR9], tmem[UR36], idesc[UR37], UP3 ;  /* 0x00ff2444420075ea */ /* 0x000fe20009a00009 */
[----:B------:R-:W-:Y:S01]  /*3be0*/  UPLOP3.LUT UP3, UPT, UPT, UPT, UPT, 0x80, 0x8 ;  /* 0x000000000008789c */ /* 0x000fe20003f6f070 */
[----:B------:R-:W-:Y:S01]  /*3bf0*/  UMOV UR63, 0x40004040 ;  /* 0x40004040003f7882 */ /* 0x000fe20000000000 */
[----:B------:R-:W-:Y:S01]  /*3c00*/  UMOV UR61, 0x40004040 ;  /* 0x40004040003d7882 */ /* 0x000fe20000000000 */
[----:B------:R-:W-:Y:S01]  /*3c10*/  UTCHMMA.2CTA gdesc[UR62], gdesc[UR64], tmem[UR9], tmem[UR34], idesc[UR35], UPT ;  /* 0x00ff22403e0075ea */ /* 0x000fe2000ba00009 */
[----:B------:R-:W-:Y:S01]  /*3c20*/  UMOV UR59, 0x40004040 ;  /* 0x40004040003b7882 */ /* 0x000fe20000000000 */
[----:B------:R-:W-:Y:S01]  /*3c30*/  UMOV UR57, 0x40004040 ;  /* 0x4000404000397882 */ /* 0x000fe20000000000 */
[----:B------:R1:W-:Y:S01]  /*3c40*/  UTCHMMA.2CTA gdesc[UR58], gdesc[UR60], tmem[UR9], tmem[UR32], idesc[UR33], UPT ;  /* 0x00ff203c3a0075ea */ /* 0x0003e2000ba00009 */
        /* <DEDUP_REMOVED lines=11> */
[----:B------:R-:W-:Y:S01]  /*3d00*/  UMOV UR39, 0x40004040 ;  /* 0x4000404000277882 */ /* 0x000fe20000000000 */
[----:B------:R2:W-:Y:S01]  /*3d10*/  UTCHMMA.2CTA gdesc[UR42], gdesc[UR44], tmem[UR9], tmem[UR24], idesc[UR25], UPT ;  /* 0x00ff182c2a0075ea */ /* 0x0005e2000ba00009 */
[----:B------:R2:W-:Y:S01]  /*3d20*/  UTCHMMA.2CTA gdesc[UR38], gdesc[UR40], tmem[UR9], tmem[UR22], idesc[UR23], UPT ;  /* 0x00ff1628260075ea */ /* 0x0005e2000ba00009 */
[----:B------:R2:W-:Y:S01]  /*3d30*/  UTCBAR.2CTA.MULTICAST [UR14], URZ, UR11 ;  /* 0x000000ff0e0073e9 */ /* 0x0005e2000820080b */
[----:B-1----:R-:W-:Y:S01]  /*3d40*/  UMOV UR58, UR18 ;  /* 0x00000012003a7c82 */ /* 0x002fe20008000000 */
[----:B------:R-:W-:Y:S05]  /*3d50*/  BRA.U UP0, `(.L_x_73) ;  /* 0xfffffffd00007547 */ /* 0x000fea000b83ffff */
.L_x_70:
[----:B------:R-:W-:Y:S01]  /*3d60*/  UIADD3 UR8, UPT, UPT, UR8, 0xb0, URZ ;  /* 0x000000b008087890 */ /* 0x000fe2000fffe0ff */
[----:B------:R-:W-:-:S08]  /*3d70*/  UMOV UR17, UR16 ;  /* 0x0000001000117c82 */ /* 0x000fd00008000000 */
[----:B------:R4:W-:Y:S01]  /*3d80*/  UTCBAR.2CTA.MULTICAST [UR8], URZ, UR10 ;  /* 0x000000ff080073e9 */ /* 0x0009e2000820080a */
[----:B------:R-:W-:Y:S02]  /*3d90*/  NOP ;  /* 0x0000000000007918 */ /* 0x000fe40000000000 */
.L_x_68:
[----:B------:R-:W-:Y:S01]  /*3da0*/  UIADD3 UR19, UPT, UPT, UR19, 0x1, URZ ;  /* 0x0000000113137890 */ /* 0x000fe2000fffe0ff */
[----:B------:R-:W-:-:S03]  /*3db0*/  ISETP.NE.AND P0, PT, R8, 0x2, PT ;  /* 0x000000020800780c */ /* 0x000fc60003f05270 */
[----:B------:R-:W-:Y:S01]  /*3dc0*/  UISETP.NE.AND UP0, UPT, UR19, 0x4, UPT ;  /* 0x000000041300788c */ /* 0x000fe2000bf05270 */
[----:B-12---:R-:W-:Y:S02]  /*3dd0*/  SEL R0, RZ, 0x1, P0 ;  /* 0x00000001ff007807 */ /* 0x006fe40000000000 */
[----:B------:R-:W-:Y:S01]  /*3de0*/  SEL R8, R8, RZ, P0 ;  /* 0x000000ff08087207 */ /* 0x000fe20000000000 */
[----:B----4-:R-:W-:Y:S01]  /*3df0*/  USEL UR8, URZ, 0x1, UP0 ;  /* 0x00000001ff087887 */ /* 0x010fe20008000000 */
[----:B------:R-:W-:Y:S01]  /*3e00*/  LOP3.LUT R3, R3, R0, RZ, 0x3c, !PT ;  /* 0x0000000003037212 */ /* 0x000fe200078e3cff */
[----:B------:R-:W-:-:S04]  /*3e10*/  USEL UR19, UR19, URZ, UP0 ;  /* 0x000000ff13137287 */ /* 0x000fc80008000000 */
[----:B------:R-:W-:Y:S01]  /*3e20*/  LOP3.LUT R9, R9, UR8, RZ, 0x3c, !PT ;  /* 0x0000000809097c12 */ /* 0x000fe2000f8e3cff */
[----:B------:R-:W-:Y:S07]  /*3e30*/  @P1 BRA `(.L_x_74) ;  /* 0xfffffff800381947 */ /* 0x000fee000383ffff */
[----:B------:R-:W1:Y:S01]  /*3e40*/  S2UR UR6, SR_CgaCtaId ;  /* 0x00000000000679c3 */ /* 0x000e620000008800 */
[----:B------:R-:W-:Y:S01]  /*3e50*/  ELECT P0, URZ, PT ;  /* 0x0000000000ff782f */ /* 0x000fe20003800000 */
[----:B------:R-:W-:Y:S01]  /*3e60*/  HFMA2 R0, -RZ, RZ, 0, 5.9604644775390625e-08 ;  /* 0x00000001ff007431 */ /* 0x000fe200000001ff */
[----:B------:R-:W-:-:S05]  /*3e70*/  UMOV UR8, 0x40 ;  /* 0x0000004000087882 */ /* 0x000fca0000000000 */
[----:B------:R-:W-:Y:S01]  /*3e80*/  UVIRTCOUNT.DEALLOC.SMPOOL 0x80 ;  /* 0x000000800000784c */ /* 0x000fe20000000000 */
[----:B------:R-:W-:Y:S02]  /*3e90*/  UISETP.NE.AND UP0, UPT, UR5, URZ, UPT ;  /* 0x000000ff0500728c */ /* 0x000fe4000bf05270 */
[----:B-1----:R-:W-:-:S09]  /*3ea0*/  ULEA UR6, UR6, UR8, 0x18 ;  /* 0x0000000806067291 */ /* 0x002fd2000f8ec0ff */
[----:B------:R1:W-:Y:S01]  /*3eb0*/  @P0 STS.U8 [UR6+0x1c], R0 ;  /* 0x00001c00ff000988 */ /* 0x0003e20008000006 */
[----:B------:R-:W-:Y:S05]  /*3ec0*/  BRA.U UP0, `(.L_x_75) ;  /* 0x0000000100a07547 */ /* 0x000fea000b800000 */
[----:B------:R-:W-:Y:S01]  /*3ed0*/  UIADD3 UR5, UPT, UPT, UR7, 0xd0, URZ ;  /* 0x000000d007057890 */ /* 0x000fe2000fffe0ff */
[----:B------:R-:W-:-:S03]  /*3ee0*/  SHF.L.U32 R2, R9, 0x1f, RZ ;  /* 0x0000001f09027819 */ /* 0x000fc600000006ff */
[----:B------:R-:W-:-:S09]  /*3ef0*/  ULEA UR8, UR19, UR5, 0x3 ;  /* 0x0000000513087291 */ /* 0x000fd2000f8e18ff */
[----:B------:R-:W2:Y:S02]  /*3f00*/  SYNCS.PHASECHK.TRANS64.TRYWAIT P0, [UR8], R2 ;  /* 0x00000002ff0075a7 */ /* 0x000ea40008001108 */
[----:B--2---:R-:W-:Y:S05]  /*3f10*/  @!P0 BRA `(.L_x_76) ;  /* 0x0000005c00a48947 */ /* 0x004fea0003800000 */
.L_x_172:
        /* <DEDUP_REMOVED lines=9> */
.L_x_174:
        /* <DEDUP_REMOVED lines=9> */
.L_x_176:
[----:B------:R-:W-:-:S04]  /*4040*/  UIADD3 UR9, UPT, UPT, UR9, 0x1, URZ ;  /* 0x0000000109097890 */ /* 0x000fc8000fffe0ff */
[----:B------:R-:W-:-:S04]  /*4050*/  UISETP.NE.AND UP1, UPT, UR9, 0x4, UPT ;  /* 0x000000040900788c */ /* 0x000fc8000bf25270 */
[----:B------:R-:W-:Y:S02]  /*4060*/  USEL UR8, URZ, 0x1, UP1 ;  /* 0x00000001ff087887 */ /* 0x000fe40008800000 */
[----:B------:R-:W-:-:S04]  /*4070*/  USEL UR9, UR9, URZ, UP1 ;  /* 0x000000ff09097287 */ /* 0x000fc80008800000 */
[----:B------:R-:W-:Y:S01]  /*4080*/  ULEA UR9, UR9, UR5, 0x3 ;  /* 0x0000000509097291 */ /* 0x000fe2000f8e18ff */
[----:B------:R-:W-:-:S04]  /*4090*/  LOP3.LUT R2, R2, UR8, RZ, 0x3c, !PT ;  /* 0x0000000802027c12 */ /* 0x000fc8000f8e3cff */
[----:B------:R-:W-:Y:S01]  /*40a0*/  SHF.L.U32 R2, R2, 0x1f, RZ ;  /* 0x0000001f02027819 */ /* 0x000fe200000006ff */
[----:B-1----:R-:W-:-:S04]  /*40b0*/  IMAD.U32 R0, RZ, RZ, UR9 ;  /* 0x00000009ff007e24 */ /* 0x002fc8000f8e00ff */
[----:B------:R1:W2:Y:S03]  /*40c0*/  SYNCS.PHASECHK.TRANS64.TRYWAIT P0, [R0+URZ], R2 ;  /* 0x00000002000075a7 */ /* 0x0002a600080011ff */
[----:B--2---:R-:W-:Y:S05]  /*40d0*/  @!P0 NANOSLEEP.SYNCS 0x989680 ;  /* 0x009896800000895d */ /* 0x004fea0003900000 */
[----:B------:R-:W2:Y:S02]  /*40e0*/  @!P0 SYNCS.PHASECHK.TRANS64 P0, [R0+URZ], R2 ;  /* 0x00000002000085a7 */ /* 0x000ea400080010ff */
[----:B--2---:R-:W-:Y:S05]  /*40f0*/  @P0 BRA `(.L_x_79) ;  /* 0x0000000000200947 */ /* 0x004fea0003800000 */
.L_x_80:
[----:B--2---:R2:W4:Y:S02]  /*4100*/  SYNCS.PHASECHK.TRANS64.TRYWAIT P0, [R0+URZ], R2 ;  /* 0x00000002000075a7 */ /* 0x00452400080011ff */
[----:B----4-:R-:W-:Y:S05]  /*4110*/  @!P0 NANOSLEEP.SYNCS 0x989680 ;  /* 0x009896800000895d */ /* 0x010fea0003900000 */
[----:B------:R-:W4:Y:S02]  /*4120*/  @!P0 SYNCS.PHASECHK.TRANS64 P0, [R0+URZ], R2 ;  /* 0x00000002000085a7 */ /* 0x000f2400080010ff */
[----:B----4-:R-:W-:Y:S05]  /*4130*/  @!P0 BRA `(.L_x_80) ;  /* 0xfffffffc00f08947 */ /* 0x010fea000383ffff */
[----:B------:R-:W-:Y:S05]  /*4140*/  BRA `(.L_x_79) ;  /* 0x00000000000c7947 */ /* 0x000fea0003800000 */
.L_x_75:
[----:B------:R-:W-:-:S04]  /*4150*/  UIADD3 UR5, UPT, UPT, UR7, 0x110, URZ ;  /* 0x0000011007057890 */ /* 0x000fc8000fffe0ff */
[----:B------:R-:W-:-:S09]  /*4160*/  UPRMT UR5, UR4, 0x654, UR5 ;  /* 0x0000065404057896 */ /* 0x000fd20008000005 */
[----:B------:R-:W-:Y:S03]  /*4170*/  SYNCS.ARRIVE.TRANS64.RED.A1T0 RZ, [UR5], RZ ;  /* 0x000000ffffff79a7 */ /* 0x000fe60008100405 */
.L_x_79:
[----:B-12---:R-:W-:Y:S01]  /*4180*/  SHF.L.U32 R2, RZ, 0x1f, RZ ;  /* 0x0000001fff027819 */ /* 0x006fe200000006ff */
[----:B------:R-:W-:Y:S01]  /*4190*/  UIADD3 UR5, UPT, UPT, UR7, 0x110, URZ ;  /* 0x0000011007057890 */ /* 0x000fe2000fffe0ff */
[----:B------:R-:W-:Y:S02]  /*41a0*/  PLOP3.LUT P0, PT, PT, PT, UP0, 0x80, 0x8 ;  /* 0x000000000008781c */ /* 0x000fe40003f0f008 */
[----:B------:R-:W1:Y:S02]  /*41b0*/  SYNCS.PHASECHK.TRANS64.TRYWAIT P1, [UR7+0x110], R2 ;  /* 0x00011002ff0075a7 */ /* 0x000e640008021107 */
[----:B-1----:R-:W-:Y:S09]  /*41c0*/  @!P1 BRA `(.L_x_81) ;  /* 0x0000005c00409947 */ /* 0x002ff20003800000 */
.L_x_178:
[----:B------:R-:W-:Y:S01]  /*41d0*/  @!UP0 UPRMT UR5, UR4, 0x654, UR5 ;  /* 0x0000065404058896 */ /* 0x000fe20008000005 */
[----:B------:R-:W-:Y:S02]  /*41e0*/  UMOV UR8, 0xffff ;  /* 0x0000ffff00087882 */ /* 0x000fe40000000000 */
[----:B------:R-:W-:-:S06]  /*41f0*/  UMOV UR4, 0x1 ;  /* 0x0000000100047882 */ /* 0x000fcc0000000000 */
[----:B------:R-:W-:Y:S01]  /*4200*/  @!P0 SYNCS.ARRIVE.TRANS64.RED.A1T0 RZ, [UR5], RZ ;  /* 0x000000ffffff89a7 */ /* 0x000fe20008100405 */
[----:B------:R-:W-:Y:S01]  /*4210*/  NOP ;  /* 0x0000000000007918 */ /* 0x000fe20000000000 */
[----:B-1----:R-:W1:Y:S01]  /*4220*/  LDS R0, [UR6+0x14] ;  /* 0x00001406ff007984 */ /* 0x002e620008000800 */
[----:B------:R-:W-:-:S04]  /*4230*/  ULOP3.LUT UR5, UR21, 0xffff, URZ, 0xc0, !UPT ;  /* 0x0000ffff15057892 */ /* 0x000fc8000f8ec0ff */
[----:B------:R-:W-:-:S04]  /*4240*/  USHF.R.U32.HI UR5, URZ, 0x5, UR5 ;  /* 0x00000005ff057899 */ /* 0x000fc80008011605 */
[----:B------:R-:W-:Y:S02]  /*4250*/  USHF.L.U32 UR8, UR8, UR5, URZ ;  /* 0x0000000508087299 */ /* 0x000fe400080006ff */
[----:B------:R-:W-:-:S04]  /*4260*/  USHF.L.U32 UR4, UR4, UR5, URZ ;  /* 0x0000000504047299 */ /* 0x000fc800080006ff */
[----:B-1----:R-:W-:-:S04]  /*4270*/  LOP3.LUT R0, R0, UR8, RZ, 0xc0, !PT ;  /* 0x0000000800007c12 */ /* 0x002fc8000f8ec0ff */
[----:B------:R-:W-:-:S13]  /*4280*/  ISETP.NE.AND P0, PT, R0, UR8, PT ;  /* 0x0000000800007c0c */ /* 0x000fda000bf05270 */
[----:B------:R-:W-:Y:S05]  /*4290*/  @P0 BRA `(.L_x_82) ;  /* 0x0000000000580947 */ /* 0x000fea0003800000 */
[----:B------:R-:W1:Y:S02]  /*42a0*/  LDS R0, [UR6+0x18] ;  /* 0x00001806ff007984 */ /* 0x000e640008000800 */
[----:B-1----:R-:W-:-:S04]  /*42b0*/  LOP3.LUT R0, R0, UR4, RZ, 0xc0, !PT ;  /* 0x0000000400007c12 */ /* 0x002fc8000f8ec0ff */
[----:B------:R-:W-:-:S13]  /*42c0*/  ISETP.NE.AND P0, PT, R0, UR4, PT ;  /* 0x0000000400007c0c */ /* 0x000fda000bf05270 */
[----:B------:R-:W-:Y:S05]  /*42d0*/  @P0 BRA `(.L_x_83) ;  /* 0x00000000003c0947 */ /* 0x000fea0003800000 */
[----:B------:R-:W1:Y:S01]  /*42e0*/  S2R R2, SR_LANEID ;  /* 0x0000000000027919 */ /* 0x000e620000000000 */
[----:B------:R-:W-:Y:S01]  /*42f0*/  ULOP3.LUT UR8, URZ, UR8, URZ, 0x33, !UPT ;  /* 0x00000008ff087292 */ /* 0x000fe2000f8e33ff */
[----:B------:R-:W-:Y:S02]  /*4300*/  VOTEU.ANY UR7, UPT, PT ;  /* 0x0000000000077886 */ /* 0x000fe400038e0100 */
[----:B------:R-:W-:-:S03]  /*4310*/  UFLO.U32 UR7, UR7 ;  /* 0x00000007000772bd */ /* 0x000fc600080e0000 */
[----:B------:R-:W-:-:S04]  /*4320*/  IMAD.U32 R0, RZ, RZ, UR8 ;  /* 0x00000008ff007e24 */ /* 0x000fc8000f8e00ff */
[----:B------:R2:W4:Y:S02]  /*4330*/  REDUX UR5, R0 ;  /* 0x00000000000573c4 */ /* 0x0005240000000000 */
[----:B------:R1:W-:Y:S02]  /*4340*/  UTCATOMSWS.AND URZ, UR8 ;  /* 0x0000000800ff79e3 */ /* 0x0003e40008000000 */
[----:B-1----:R-:W-:Y:S02]  /*4350*/  ISETP.EQ.U32.AND P0, PT, R2, UR7, PT ;  /* 0x0000000702007c0c */ /* 0x002fe4000bf02070 */
[----:B--2---:R-:W-:Y:S02]  /*4360*/  LOP3.LUT R0, RZ, UR4, RZ, 0x33, !PT ;  /* 0x00000004ff007c12 */ /* 0x004fe4000f8e33ff */
[----:B----4-:R-:W-:Y:S02]  /*4370*/  MOV R2, UR5 ;  /* 0x0000000500027c02 */ /* 0x010fe40008000f00 */
[----:B------:R-:W1:Y:S07]  /*4380*/  REDUX UR4, R0 ;  /* 0x00000000000473c4 */ /* 0x000e6e0000000000 */
[----:B------:R2:W-:Y:S01]  /*4390*/  @P0 ATOMS.AND RZ, [UR6+0x14], R2 ;  /* 0x00001402ffff098c */ /* 0x0005e2000a800006 */
[----:B-1----:R-:W-:-:S05]  /*43a0*/  IMAD.U32 R0, RZ, RZ, UR4 ;  /* 0x00000004ff007e24 */ /* 0x002fca000f8e00ff */
[----:B------:R2:W-:Y:S01]  /*43b0*/  @P0 ATOMS.AND RZ, [UR6+0x18], R0 ;  /* 0x00001800ffff098c */ /* 0x0005e2000a800006 */
[----:B------:R-:W-:Y:S05]  /*43c0*/  BRA `(.L_x_84) ;  /* 0x0000000000147947 */ /* 0x000fea0003800000 */
.L_x_83:
[----:B------:R-:W-:Y:S02]  /*43d0*/  MOV R2, 0x43f0 ;  /* 0x000043f000027802 */ /* 0x000fe40000000f00 */
[----:B---3-5:R-:W-:Y:S05]  /*43e0*/  CALL.REL.NOINC `($__internal_0_$__cuda_sm10x_tcgen05_guardrail_trap_col_being_dealloced_not_returned_by_alloc) ;  /* 0x0000006000207944 */ /* 0x028fea0003c00000 */
[----:B------:R-:W-:Y:S05]  /*43f0*/  BRA `(.L_x_84) ;  /* 0x0000000000087947 */ /* 0x000fea0003800000 */
.L_x_82:
[----:B------:R-:W-:Y:S02]  /*4400*/  MOV R2, 0x4420 ;  /* 0x0000442000027802 */ /* 0x000fe40000000f00 */
[----:B---3-5:R-:W-:Y:S05]  /*4410*/  CALL.REL.NOINC `($__internal_2_$__cuda_sm10x_tcgen05_guardrail_trap_unallocated_columns_being_dealloced) ;  /* 0x00000060002c7944 */ /* 0x028fea0003c00000 */
.L_x_84:
[----:B------:R-:W-:Y:S01]  /*4420*/  NOP ;  /* 0x0000000000007918 */ /* 0x000fe20000000000 */
[----:B------:R-:W-:Y:S05]  /*4430*/  EXIT ;  /* 0x000000000000794d */ /* 0x000fea0003800000 */
.L_x_55:
[----:B------:R-:W-:-:S09]  /*4440*/  UISETP.NE.OR UP5, UPT, UR10, 0x3, !UP5 ;  /* 0x000000030a00788c */ /* 0x000fd2000efa5670 */
[----:B------:R-:W-:Y:S05]  /*4450*/  BRA.U UP5, `(.L_x_85) ;  /* 0x0000001105087547 */ /* 0x000fea000b800000 */
[----:B------:R-:W1:Y:S01]  /*4460*/  LDC R0, c[0x0][0xb30] ;  /* 0x0002cc00ff007b82 */ /* 0x000e620000000800 */
[----:B------:R-:W2:Y:S01]  /*4470*/  LDCU.64 UR8, c[0x0][0x888] ;  /* 0x00011100ff0877ac */ /* 0x000ea20008000a00 */
[----:B------:R-:W-:Y:S02]  /*4480*/  HFMA2 R27, -RZ, RZ, 0, 0 ;  /* 0x00000000ff1b7431 */ /* 0x000fe400000001ff */
[----:B------:R-:W-:Y:S01]  /*4490*/  IMAD.MOV.U32 R29, RZ, RZ, 0x1 ;  /* 0x00000001ff1d7424 */ /* 0x000fe200078e00ff */
[----:B------:R-:W-:Y:S01]  /*44a0*/  MOV R25, 0x2000 ;  /* 0x0000200000197802 */ /* 0x000fe20000000f00 */
[----:B------:R-:W3:Y:S01]  /*44b0*/  LDCU.64 UR4, c[0x0][0x890] ;  /* 0x00011200ff0477ac */ /* 0x000ee20008000a00 */
[----:B------:R-:W-:Y:S01]  /*44c0*/  IMAD.MOV.U32 R28, RZ, RZ, RZ ;  /* 0x000000ffff1c7224 */ /* 0x000fe200078e00ff */
[----:B------:R-:W4:Y:S01]  /*44d0*/  LDC R24, c[0x0][0x370] ;  /* 0x0000dc00ff187b82 */ /* 0x000f220000000800 */
[----:B------:R-:W-:Y:S01]  /*44e0*/  UMOV UR6, 0x400 ;  /* 0x0000040000067882 */ /* 0x000fe20000000000 */
[----:B------:R-:W-:-:S02]  /*44f0*/  UPLOP3.LUT UP1, UPT, UPT, UPT, UPT, 0x40, 0x4 ;  /* 0x000000000004789c */ /* 0x000fc40003f2e870 */
[----:B------:R-:W-:-:S04]  /*4500*/  ULEA UR6, UR37, UR6, 0x18 ;  /* 0x0000000625067291 */ /* 0x000fc8000f8ec0ff */
[----:B------:R-:W4:Y:S01]  /*4510*/  LDC R3, c[0x0][0xb0c] ;  /* 0x0002c300ff037b82 */ /* 0x000f220000000800 */
[----:B------:R-:W-:Y:S02]  /*4520*/  UIADD3 UR13, UPT, UPT, UR6, 0x58, URZ ;  /* 0x00000058060d7890 */ /* 0x000fe4000fffe0ff */
[----:B--2---:R-:W-:Y:S02]  /*4530*/  UISETP.NE.U32.AND UP2, UPT, UR8, URZ, UPT ;  /* 0x000000ff0800728c */ /* 0x004fe4000bf45070 */
[----:B------:R-:W-:Y:S02]  /*4540*/  UIADD3 UR33, UPT, UPT, UR6, 0x40, URZ ;  /* 0x0000004006217890 */ /* 0x000fe4000fffe0ff */
[----:B---3--:R-:W-:Y:S01]  /*4550*/  UISETP.NE.U32.AND UP3, UPT, UR4, URZ, UPT ;  /* 0x000000ff0400728c */ /* 0x008fe2000bf65070 */
[----:B------:R-:W2:Y:S01]  /*4560*/  LDC R18, c[0x0][0xb20] ;  /* 0x0002c800ff127b82 */ /* 0x000ea20000000800 */
[----:B-1----:R-:W-:Y:S01]  /*4570*/  ISETP.NE.AND P1, PT, R0, 0x1, PT ;  /* 0x000000010000780c */ /* 0x002fe20003f25270 */
[----:B------:R-:W-:-:S02]  /*4580*/  UISETP.NE.AND.EX UP2, UPT, UR9, URZ, UPT, UP2 ;  /* 0x000000ff0900728c */ /* 0x000fc4000bf45320 */
[----:B------:R-:W-:Y:S02]  /*4590*/  UIADD3 UR25, UPT, UPT, UR6, 0x48, URZ ;  /* 0x0000004806197890 */ /* 0x000fe4000fffe0ff */
[----:B------:R-:W-:Y:S02]  /*45a0*/  UIADD3 UR17, UPT, UPT, UR6, 0x50, URZ ;  /* 0x0000005006117890 */ /* 0x000fe4000fffe0ff */
[----:B------:R-:W1:Y:S01]  /*45b0*/  LDC.64 R30, c[0x0][0x348] ;  /* 0x0000d200ff1e7b82 */ /* 0x000e620000000a00 */
[----:B------:R-:W-:Y:S02]  /*45c0*/  UPRMT UR13, UR37, 0x654, UR13 ;  /* 0x00000654250d7896 */ /* 0x000fe4000800000d */
[----:B------:R-:W-:-:S05]  /*45d0*/  UISETP.NE.AND.EX UP3, UPT, UR5, URZ, UPT, UP3 ;  /* 0x000000ff0500728c */ /* 0x000fca000bf65330 */
[----:B------:R-:W3:Y:S08]  /*45e0*/  LDC.64 R16, c[0x0][0xb10] ;  /* 0x0002c400ff107b82 */ /* 0x000ef00000000a00 */
[----:B------:R-:W1:Y:S08]  /*45f0*/  LDC.64 R6, c[0x0][0xb18] ;  /* 0x0002c600ff067b82 */ /* 0x000e700000000a00 */
[----:B------:R-:W1:Y:S08]  /*4600*/  LDC.64 R4, c[0x0][0xb28] ;  /* 0x0002ca00ff047b82 */ /* 0x000e700000000a00 */
[----:B--2-4-:R-:W1:Y:S02]  /*4610*/  LDC R19, c[0x0][0x374] ;  /* 0x0000dd00ff137b82 */ /* 0x014e640000000800 */
.L_x_96:
[C---:B------:R-:W-:Y:S02]  /*4620*/  LEA R0, R28.reuse, UR6, 0x3 ;  /* 0x000000061c007c11 */ /* 0x040fe4000f8e18ff */
[----:B------:R-:W-:Y:S02]  /*4630*/  SHF.L.U32 R2, R27, 0x1f, RZ ;  /* 0x0000001f1b027819 */ /* 0x000fe400000006ff */
[----:B------:R-:W-:Y:S02]  /*4640*/  LEA R20, R28, UR6, 0x4 ;  /* 0x000000061c147c11 */ /* 0x000fe4000f8e20ff */
[----:B--2---:R-:W2:Y:S02]  /*4650*/  SYNCS.PHASECHK.TRANS64.TRYWAIT P0, [R0+URZ+0x90], R2 ;  /* 0x00009002000075a7 */ /* 0x004ea400080011ff */
[----:B--2---:R-:W-:Y:S05]  /*4660*/  @!P0 BRA `(.L_x_86) ;  /* 0x0000005800308947 */ /* 0x004fea0003800000 */
.L_x_179:
[----:B------:R-:W-:Y:S01]  /*4670*/  ISETP.GE.AND P0, PT, R40, 0x1, PT ;  /* 0x000000012800780c */ /* 0x000fe20003f06270 */
[----:B------:R-:W4:Y:S01]  /*4680*/  LDS.128 R20, [R20+0x120] ;  /* 0x0001200014147984 */ /* 0x000f220000000c00 */
[----:B--2---:R-:W-:Y:S01]  /*4690*/  VIADD R0, R0, 0xa0 ;  /* 0x000000a000007836 */ /* 0x004fe20000000000 */
[----:B------:R-:W-:Y:S01]  /*46a0*/  @!PT LDS RZ, [RZ] ;  /* 0x00000000fffff984 */ /* 0x000fe20000000800 */
[----:B------:R-:W-:Y:S01]  /*46b0*/  @!PT LDS RZ, [RZ] ;  /* 0x00000000fffff984 */ /* 0x000fe20000000800 */
[----:B------:R-:W-:Y:S01]  /*46c0*/  @!PT LDS RZ, [RZ] ;  /* 0x00000000fffff984 */ /* 0x000fe20000000800 */
[----:B------:R-:W-:Y:S01]  /*46d0*/  @!PT LDS RZ, [RZ] ;  /* 0x00000000fffff984 */ /* 0x000fe20000000800 */
[----:B------:R2:W-:Y:S06]  /*46e0*/  MEMBAR.ALL.CTA ;  /* 0x0000000000007992 */ /* 0x0005ec0000008000 */
[----:B--2---:R-:W2:Y:S01]  /*46f0*/  FENCE.VIEW.ASYNC.S ;  /* 0x00000000000073c6 */ /* 0x004ea20000000000 */
[----:B------:R-:W-:Y:S04]  /*4700*/  PRMT R0, RZ, 0x654, R0 ;  /* 0x00000654ff007816 */ /* 0x000fe80000000000 */
[----:B--2---:R2:W-:Y:S01]  /*4710*/  SYNCS.ARRIVE.TRANS64.RED.A1T0 RZ, [R0+URZ], RZ ;  /* 0x000000ff00ff79a7 */ /* 0x0045e200081004ff */
[----:B----4-:R-:W-:Y:S11]  /*4720*/  LOP3.LUT P3, RZ, R22, 0x1, RZ, 0xc0, !PT ;  /* 0x0000000116ff7812 */ /* 0x010ff6000786c0ff */
[----:B------:R-:W-:Y:S02]  /*4730*/  @!UPT UIADD3 URZ, UPT, UPT, URZ, URZ, URZ ;  /* 0x000000fffffff290 */ /* 0x000fe4000fffe0ff */
[----:B------:R-:W-:Y:S02]  /*4740*/  @P3 MOV R11, R20 ;  /* 0x00000014000b3202 */ /* 0x000fe40000000f00 */
[----:B------:R-:W-:Y:S01]  /*4750*/  @P3 LOP3.LUT R10, R21, 0xffff, RZ, 0xc0, !PT ;  /* 0x0000ffff150a3812 */ /* 0x000fe200078ec0ff */
[----:B--2---:R-:W-:Y:S06]  /*4760*/  @!P0 BRA `(.L_x_87) ;  /* 0x0000000000a48947 */ /* 0x004fec0003800000 */
[-C--:B-1----:R-:W-:Y:S01]  /*4770*/  IMAD.HI.U32 R0, R19, R7.reuse, RZ ;  /* 0x0000000713007227 */ /* 0x082fe200078e00ff */
[----:B------:R-:W-:Y:S02]  /*4780*/  ISETP.NE.AND P0, PT, R6, 0x1, PT ;  /* 0x000000010600780c */ /* 0x000fe40003f05270 */
[----:B------:R-:W-:Y:S01]  /*4790*/  ISETP.NE.AND P2, PT, R40, 0x1, PT ;  /* 0x000000012800780c */ /* 0x000fe20003f45270 */
[----:B---3--:R-:W-:Y:S01]  /*47a0*/  IMAD.HI.U32 R9, R24, R16, RZ ;  /* 0x0000001018097227 */ /* 0x008fe200078e00ff */
[----:B------:R-:W-:Y:S02]  /*47b0*/  SHF.R.U32.HI R0, RZ, R18, R0 ;  /* 0x00000012ff007219 */ /* 0x000fe40000011600 */
[----:B------:R-:W-:Y:S01]  /*47c0*/  ISETP.NE.AND P4, PT, R3, 0x1, PT ;  /* 0x000000010300780c */ /* 0x000fe20003f85270 */
[----:B------:R-:W-:Y:S01]  /*47d0*/  IMAD.HI.U32 R13, R10, R7, RZ ;  /* 0x000000070a0d7227 */ /* 0x000fe200078e00ff */
[----:B------:R-:W-:Y:S02]  /*47e0*/  SHF.R.U32.HI R9, RZ, R17, R9 ;  /* 0x00000011ff097219 */ /* 0x000fe40000011609 */
[----:B------:R-:W-:Y:S01]  /*47f0*/  SEL R0, R19, R0, !P0 ;  /* 0x0000000013007207 */ /* 0x000fe20004000000 */
[----:B------:R-:W-:Y:S01]  /*4800*/  IMAD.HI.U32 R12, R11, R16, RZ ;  /* 0x000000100b0c7227 */ /* 0x000fe200078e00ff */
[----:B------:R-:W-:Y:S03]  /*4810*/  SEL R9, R24, R9, !P4 ;  /* 0x0000000918097207 */ /* 0x000fe60006000000 */
[-C--:B------:R-:W-:Y:S01]  /*4820*/  IMAD.HI.U32 R8, R0, R4.reuse, RZ ;  /* 0x0000000400087227 */ /* 0x080fe200078e00ff */
[----:B------:R-:W-:Y:S03]  /*4830*/  SHF.R.U32.HI R12, RZ, R17, R12 ;  /* 0x00000011ff0c7219 */ /* 0x000fe6000001160c */
[----:B------:R-:W-:Y:S01]  /*4840*/  IMAD.HI.U32 R2, R9, R4, RZ ;  /* 0x0000000409027227 */ /* 0x000fe200078e00ff */
[-C--:B------:R-:W-:Y:S02]  /*4850*/  @P2 SHF.R.U32.HI R0, RZ, R5.reuse, R8 ;  /* 0x00000005ff002219 */ /* 0x080fe40000011608 */
[----:B------:R-:W-:Y:S02]  /*4860*/  SHF.R.U32.HI R8, RZ, R18, R13 ;  /* 0x00000012ff087219 */ /* 0x000fe4000001160d */
[----:B------:R-:W-:Y:S01]  /*4870*/  @P2 SHF.R.U32.HI R9, RZ, R5, R2 ;  /* 0x00000005ff092219 */ /* 0x000fe20000011602 */
[----:B------:R-:W-:Y:S01]  /*4880*/  IMAD R0, R40, R0, RZ ;  /* 0x0000000028007224 */ /* 0x000fe200078e02ff */
[----:B------:R-:W-:Y:S02]  /*4890*/  SEL R8, R10, R8, !P0 ;  /* 0x000000080a087207 */ /* 0x000fe40004000000 */
[----:B------:R-:W-:Y:S01]  /*48a0*/  SEL R2, R11, R12, !P4 ;  /* 0x0000000c0b027207 */ /* 0x000fe20006000000 */
[----:B------:R-:W-:Y:S01]  /*48b0*/  IMAD R12, R40, R9, RZ ;  /* 0x00000009280c7224 */ /* 0x000fe200078e02ff */
[C---:B------:R-:W-:Y:S01]  /*48c0*/  ISETP.GE.AND P0, PT, R8.reuse, R0, PT ;  /* 0x000000000800720c */ /* 0x040fe20003f06270 */
[----:B------:R-:W-:Y:S03]  /*48d0*/  IMAD.HI.U32 R0, R8, R4, RZ ;  /* 0x0000000408007227 */ /* 0x000fe600078e00ff */
[----:B------:R-:W-:Y:S02]  /*48e0*/  ISETP.GE.OR P0, PT, R2, R12, P0 ;  /* 0x0000000c0200720c */ /* 0x000fe40000706670 */
[-C--:B------:R-:W-:Y:S04]  /*48f0*/  SHF.R.U32.HI R0, RZ, R5.reuse, R0 ;  /* 0x00000005ff007219 */ /* 0x080fe80000011600 */
[----:B------:R-:W-:Y:S05]  /*4900*/  SEL R13, R8, R0, !P2 ;  /* 0x00000000080d7207 */ /* 0x000fea0005000000 */
[----:B------:R-:W-:Y:S02]  /*4910*/  IMAD.MOV R12, RZ, RZ, -R13 ;  /* 0x000000ffff0c7224 */ /* 0x000fe400078e0a0d */
[----:B------:R-:W-:Y:S04]  /*4920*/  @!P0 IMAD.HI.U32 R0, R2, R4, RZ ;  /* 0x0000000402008227 */ /* 0x000fe800078e00ff */
[----:B------:R-:W-:Y:S01]  /*4930*/  IMAD R12, R40, R12, R8 ;  /* 0x0000000c280c7224 */ /* 0x000fe200078e0208 */
[----:B------:R-:W-:Y:S04]  /*4940*/  @!P0 SHF.R.U32.HI R0, RZ, R5, R0 ;  /* 0x00000005ff008219 */ /* 0x000fe80000011600 */
[----:B------:R-:W-:Y:S04]  /*4950*/  @!P0 SEL R0, R2, R0, !P2 ;  /* 0x0000000002008207 */ /* 0x000fe80005000000 */
[----:B------:R-:W-:Y:S01]  /*4960*/  @!P0 IADD3 R13, PT, PT, R13, -R0, RZ ;  /* 0x800000000d0d8210 */ /* 0x000fe20007ffe0ff */
[----:B------:R-:W-:Y:S01]  /*4970*/  @!P0 IMAD R0, R9, R12, R0 ;  /* 0x0000000c09008224 */ /* 0x000fe200078e0200 */
[----:B------:R-:W-:Y:S01]  /*4980*/  IADD3 R9, PT, PT, -R8, RZ, RZ ;  /* 0x000000ff08097210 */ /* 0x000fe20007ffe1ff */
[--C-:B------:R-:W-:Y:S02]  /*4990*/  IMAD.MOV R12, RZ, RZ, -R2.reuse ;  /* 0x000000ffff0c7224 */ /* 0x100fe400078e0a02 */
[----:B------:R-:W-:Y:S02]  /*49a0*/  @!P0 IMAD R8, R13, R40, R2 ;  /* 0x000000280d088224 */ /* 0x000fe400078e0202 */
[----:B------:R-:W-:Y:S02]  /*49b0*/  @!P0 IMAD.MOV.U32 R2, RZ, RZ, R0 ;  /* 0x000000ffff028224 */ /* 0x000fe400078e0000 */
[----:B------:R-:W-:Y:S02]  /*49c0*/  IMAD R11, R3, R12, R11 ;  /* 0x0000000c030b7224 */ /* 0x000fe400078e020b */
[----:B------:R-:W-:Y:S02]  /*49d0*/  IMAD R10, R6, R9, R10 ;  /* 0x00000009060a7224 */ /* 0x000fe400078e020a */
[----:B------:R-:W-:Y:S02]  /*49e0*/  IMAD R11, R2, R3, R11 ;  /* 0x00000003020b7224 */ /* 0x000fe400078e020b */
[----:B------:R-:W-:Y:S02]  /*49f0*/  IMAD R10, R8, R6, R10 ;  /* 0x00000006080a7224 */ /* 0x000fe400078e020a */
.L_x_87:
[----:B------:R-:W-:Y:S05]  /*4a00*/  BRA.U UP1, `(.L_x_88) ;  /* 0x0000000101107547 */ /* 0x000fea000b800000 */
[----:B------:R-:W-:Y:S04]  /*4a10*/  MOV R2, UR7 ;  /* 0x0000000700027c02 */ /* 0x000fe80008000f00 */
[----:B------:R-:W-:Y:S04]  /*4a20*/  SHF.L.U32 R2, R2, 0x1f, RZ ;  /* 0x0000001f02027819 */ /* 0x000fe800000006ff */
[----:B------:R-:W2:Y:S02]  /*4a30*/  SYNCS.PHASECHK.TRANS64.TRYWAIT P0, [UR6+0x88], R2 ;  /* 0x00008802ff0075a7 */ /* 0x000ea40008001106 */
[----:B--2---:R-:W-:Y:S05]  /*4a40*/  @!P0 BRA `(.L_x_89) ;  /* 0x00000054004c8947 */ /* 0x004fea0003800000 */
.L_x_88:
[----:B------:R-:W-:Y:S02]  /*4a50*/  R2UR UR35, R14 ;  /* 0x000000000e2372ca */ /* 0x000fe400000e0000 */
[----:B------:R-:W-:Y:S02]  /*4a60*/  R2UR UR34, R15 ;  /* 0x000000000f2272ca */ /* 0x000fe400000e0000 */
[----:B------:R-:W-:Y:S02]  /*4a70*/  ISETP.NE.U32.AND P2, PT, RZ, UR4, PT ;  /* 0x00000004ff007c0c */ /* 0x000fe4000bf45070 */
[----:B------:R-:W-:Y:S02]  /*4a80*/  SHF.L.U32 R14, R29, 0x1f, RZ ;  /* 0x0000001f1d0e7819 */ /* 0x000fe400000006ff */
[----:B------:R-:W-:Y:S05]  /*4a90*/  ISETP.NE.AND.EX P2, PT, RZ, UR5, PT, P2 ;  /* 0x00000005ff007c0c */ /* 0x000fea000bf45320 */
[----:B------:R-:W-:Y:S02]  /*4aa0*/  USHF.L.U32 UR35, UR35, 0x7, URZ ;  /* 0x0000000723237899 */ /* 0x000fe400080006ff */
[----:B------:R-:W-:Y:S01]  /*4ab0*/  USHF.L.U32 UR34, UR34, 0x7, URZ ;  /* 0x0000000722227899 */ /* 0x000fe200080006ff */
[----:B------:R-:W-:Y:S11]  /*4ac0*/  BRA.U !UP3, `(.L_x_90) ;  /* 0x000000010b347547 */ /* 0x000ff6000b800000 */
[----:B------:R-:W-:Y:S01]  /*4ad0*/  UPLOP3.LUT UP0, UPT, UPT, UPT, UP2, 0x80, 0x8 ;  /* 0x000000000008789c */ /* 0x000fe20003f0f020 */
[----:B--2---:R-:W-:Y:S02]  /*4ae0*/  HFMA2 R0, -RZ, RZ, 0, 5.9604644775390625e-08 ;  /* 0x00000001ff007431 */ /* 0x004fe400000001ff */
[----:B------:R-:W-:Y:S03]  /*4af0*/  IMAD.MOV.U32 R92, RZ, RZ, 0x1 ;  /* 0x00000001ff5c7424 */ /* 0x000fe600078e00ff */
[----:B------:R-:W-:Y:S05]  /*4b00*/  PLOP3.LUT P0, PT, PT, PT, UP0, 0x80, 0x8 ;  /* 0x000000000008781c */ /* 0x000fea0003f0f008 */
[----:B------:R-:W2:Y:S01]  /*4b10*/  @UP0 LDCU.64 UR10, c[0x0][0x888] ;  /* 0x00011100ff0a07ac */ /* 0x000ea20008000a00 */
[----:B------:R-:W-:Y:S07]  /*4b20*/  @UP0 UIMAD UR8, UR36, UR4, URZ ;  /* 0x00000004240802a4 */ /* 0x000fee000f8e02ff */
[----:B------:R-:W-:Y:S01]  /*4b30*/  @!P0 PRMT R92, R0, 0x7610, R92 ;  /* 0x00007610005c8816 */ /* 0x000fe2000000005c */
[----:B--2---:R-:W-:Y:S03]  /*4b40*/  @UP0 UIMAD.WIDE UR10, UR8, 0x4, UR10 ;  /* 0x00000004080a08a5 */ /* 0x004fe6000f8e020a */
[----:B------:R-:W2:Y:S03]  /*4b50*/  @!UP0 LDCU UR8, c[0x0][0x880] ;  /* 0x00011000ff0887ac */ /* 0x000ea60008000800 */
[----:B------:R-:W-:Y:S01]  /*4b60*/  IMAD.U32 R8, RZ, RZ, UR10 ;  /* 0x0000000aff087e24 */ /* 0x000fe2000f8e00ff */
[----:B------:R-:W-:Y:S05]  /*4b70*/  MOV R9, UR11 ;  /* 0x0000000b00097c02 */ /* 0x000fea0008000f00 */
[----:B-----5:R4:W5:Y:S02]  /*4b80*/  @P0 LDG.E R49, desc[UR46][R8.64] ;  /* 0x0000002e08310981 */ /* 0x020964000c1e1900 */
[----:B--2-4-:R-:W-:Y:S07]  /*4b90*/  @!P0 IMAD.U32 R49, RZ, RZ, UR8 ;  /* 0x00000008ff318e24 */ /* 0x014fee000f8e00ff */
.L_x_90:
[----:B-----5:R-:W-:Y:S01]  /*4ba0*/  @!P2 FSETP.EQ.AND P0, PT, R49, RZ, PT ;  /* 0x000000ff3100a20b */ /* 0x020fe20003f02000 */
[----:B------:R-:W-:Y:S01]  /*4bb0*/  @!UPT UIADD3 URZ, UPT, UPT, URZ, URZ, URZ ;  /* 0x000000fffffff290 */ /* 0x000fe2000fffe0ff */
[----:B------:R-:W-:Y:S11]  /*4bc0*/  @!P2 BRA `(.L_x_91) ;  /* 0x000000000014a947 */ /* 0x000ff60003800000 */
[----:B------:R-:W-:Y:S02]  /*4bd0*/  LOP3.LUT P2, RZ, R92, 0xff, RZ, 0xc0, !PT ;  /* 0x000000ff5cff7812 */ /* 0x000fe4000784c0ff */
[----:B------:R-:W-:Y:S04]  /*4be0*/  PLOP3.LUT P0, PT, PT, PT, UP0, 0x80, 0x8 ;  /* 0x000000000008781c */ /* 0x000fe80003f0f008 */
[----:B------:R-:W-:Y:S07]  /*4bf0*/  PLOP3.LUT P0, PT, P0, PT, PT, 0x8, 0x80 ;  /* 0x000000000080781c */ /* 0x000fee000070e170 */
[----:B------:R-:W-:Y:S11]  /*4c00*/  @P2 FSETP.EQ.AND P0, PT, R49, RZ, PT ;  /* 0x000000ff3100220b */ /* 0x000ff60003f02000 */
[----:B------:R-:W-:Y:S02]  /*4c10*/  @!UPT UIADD3 URZ, UPT, UPT, URZ, URZ, URZ ;  /* 0x000000fffffff290 */ /* 0x000fe4000fffe0ff */
.L_x_91:
[----:B------:R-:W4:Y:S01]  /*4c20*/  SYNCS.PHASECHK.TRANS64.TRYWAIT P2, [UR6+0x60], R14 ;  /* 0x0000600eff0075a7 */ /* 0x000f220008041106 */
[----:B------:R-:W-:Y:S04]  /*4c30*/  ELECT P4, URZ, PT ;  /* 0x0000000000ff782f */ /* 0x000fe80003880000 */
[----:B------:R-:W-:Y:S11]  /*4c40*/  PLOP3.LUT P4, PT, P0, P4, PT, 0xf2, 0x2f ;  /* 0x00000000002f781c */ /* 0x000ff60000789e72 */
[----:B------:R-:W-:Y:S02]  /*4c50*/  @!UPT UIADD3 URZ, UPT, UPT, URZ, URZ, URZ ;  /* 0x000000fffffff290 */ /* 0x000fe4000fffe0ff */
[----:B-1----:R-:W-:Y:S05]  /*4c60*/  @!P4 IADD3 R8, P0, PT, R30, 0x580, RZ ;  /* 0x000005801e08c810 */ /* 0x002fea0007f1e0ff */
[----:B--2---:R-:W-:Y:S01]  /*4c70*/  @!P4 IMAD.X R2, RZ, RZ, R31, P0 ;  /* 0x000000ffff02c224 */ /* 0x004fe200000e061f */
[----:B----4-:R-:W-:Y:S07]  /*4c80*/  @!P2 BRA `(.L_x_92) ;  /* 0x0000005000d4a947 */ /* 0x010fee0003800000 */
.L_x_182:
[----:B------:R-:W-:Y:S01]  /*4c90*/  @!P4 R2UR UR8, R2 ;  /* 0x000000000208c2ca */ /* 0x000fe200000e0000 */
[----:B------:R-:W-:Y:S01]  /*4ca0*/  VOTEU.ALL UP1, P4 ;  /* 0x0000000000ff7886 */ /* 0x000fe20002020000 */
[----:B------:R-:W-:Y:S01]  /*4cb0*/  @!P4 R2UR UR9, R8 ;  /* 0x000000000809c2ca */ /* 0x000fe200000e0000 */
[----:B-1----:R-:W-:Y:S01]  /*4cc0*/  @!P4 IMAD.MOV.U32 R0, RZ, RZ, 0x2000 ;  /* 0x00002000ff00c424 */ /* 0x002fe200078e00ff */
[----:B------:R-:W-:Y:S01]  /*4cd0*/  UMOV UR10, 0x0 ;  /* 0x00000000000a7882 */ /* 0x000fe20000000000 */
[----:B------:R-:W-:Y:S01]  /*4ce0*/  UMOV UR11, 0x10000000 ;  /* 0x10000000000b7882 */ /* 0x000fe20000000000 */
[----:B------:R-:W-:Y:S01]  /*4cf0*/  @!UP1 UIADD3 UR32, UPT, UPT, UR6, 0x200, URZ ;  /* 0x0000020006209890 */ /* 0x000fe2000fffe0ff */
[----:B------:R-:W-:Y:S06]  /*4d00*/  VOTEU.ALL UP1, P4 ;  /* 0x0000000000ff7886 */ /* 0x000fec0002020000 */
[----:B------:R-:W-:Y:S01]  /*4d10*/  IMAD.U32 R9, RZ, RZ, UR8 ;  /* 0x00000008ff097e24 */ /* 0x000fe2000f8e00ff */
[----:B------:R-:W-:Y:S01]  /*4d20*/  UPRMT UR8, UR37, 0x654, UR33 ;  /* 0x0000065425087896 */ /* 0x000fe20008000021 */
[----:B------:R-:W-:Y:S03]  /*4d30*/  IMAD.U32 R8, RZ, RZ, UR9 ;  /* 0x00000009ff087e24 */ /* 0x000fe6000f8e00ff */
[----:B------:R-:W-:Y:S02]  /*4d40*/  @!P4 R2UR UR15, R9 ;  /* 0x00000000090fc2ca */ /* 0x000fe400000e0000 */
[----:B------:R-:W-:Y:S02]  /*4d50*/  @!P4 R2UR UR14, R8 ;  /* 0x00000000080ec2ca */ /* 0x000fe400000e0000 */
[----:B------:R-:W-:Y:S05]  /*4d60*/  @!P4 IADD3 R8, P0, PT, R30, 0x580, RZ ;  /* 0x000005801e08c810 */ /* 0x000fea0007f1e0ff */
[----:B------:R-:W-:Y:S06]  /*4d70*/  @!P4 IMAD.X R2, RZ, RZ, R31, P0 ;  /* 0x000000ffff02c224 */ /* 0x000fec00000e061f */
[----:B------:R1:W-:Y:S01]  /*4d80*/  @!UP1 UTMALDG.3D [UR32], [UR14], desc[UR10] ;  /* 0x00000a200e0095b4 */ /* 0x0003e20008011000 */
[----:B------:R1:W-:Y:S01]  /*4d90*/  @!P4 SYNCS.ARRIVE.TRANS64.RED.A0TR RZ, [UR6+0x40], R0 ;  /* 0x00004000ffffc9a7 */ /* 0x0003e20008300406 */
[----:B------:R-:W-:Y:S01]  /*4da0*/  SYNCS.ARRIVE.TRANS64.RED.A1T0 RZ, [UR8], RZ ;  /* 0x000000ffffff79a7 */ /* 0x000fe20008100408 */
[----:B------:R-:W2:Y:S02]  /*4db0*/  SYNCS.PHASECHK.TRANS64.TRYWAIT P2, [UR6+0x68], R14 ;  /* 0x0000680eff0075a7 */ /* 0x000ea40008041106 */
[----:B-12---:R-:W-:Y:S05]  /*4dc0*/  @!P2 BRA `(.L_x_93) ;  /* 0x00000050009ca947 */ /* 0x006fea0003800000 */
.L_x_184:
[----:B------:R-:W-:Y:S01]  /*4dd0*/  @!P4 R2UR UR8, R2 ;  /* 0x000000000208c2ca */ /* 0x000fe200000e0000 */
[----:B------:R-:W-:Y:S01]  /*4de0*/  VOTEU.ALL UP1, P4 ;  /* 0x0000000000ff7886 */ /* 0x000fe20002020000 */
[----:B------:R-:W-:Y:S01]  /*4df0*/  @!P4 R2UR UR9, R8 ;  /* 0x000000000809c2ca */ /* 0x000fe200000e0000 */
[----:B-1----:R-:W-:Y:S01]  /*4e00*/  @!P4 IMAD.MOV.U32 R0, RZ, RZ, 0x2000 ;  /* 0x00002000ff00c424 */ /* 0x002fe200078e00ff */
[----:B------:R-:W-:Y:S01]  /*4e10*/  UMOV UR10, 0x0 ;  /* 0x00000000000a7882 */ /* 0x000fe20000000000 */
[----:B------:R-:W-:Y:S01]  /*4e20*/  UMOV UR11, 0x10000000 ;  /* 0x10000000000b7882 */ /* 0x000fe20000000000 */
[----:B------:R-:W-:Y:S02]  /*4e30*/  @!UP1 UIADD3 UR26, UPT, UPT, UR34, 0x20, URZ ;  /* 0x00000020221a9890 */ /* 0x000fe4000fffe0ff */
[----:B------:R-:W-:Y:S01]  /*4e40*/  @!UP1 UIADD3 UR24, UPT, UPT, UR6, 0x2200, URZ ;  /* 0x0000220006189890 */ /* 0x000fe2000fffe0ff */
[----:B------:R-:W-:Y:S01]  /*4e50*/  VOTEU.ALL UP1, P4 ;  /* 0x0000000000ff7886 */ /* 0x000fe20002020000 */
[----:B------:R-:W-:Y:S01]  /*4e60*/  UMOV UR27, UR35 ;  /* 0x00000023001b7c82 */ /* 0x000fe20008000000 */
[----:B------:R-:W-:Y:S02]  /*4e70*/  UMOV UR28, UR36 ;  /* 0x00000024001c7c82 */ /* 0x000fe40008000000 */
        /* <DEDUP_REMOVED lines=12> */
.L_x_186:
[----:B------:R-:W2:Y:S01]  /*4f40*/  LDC.64 R12, c[0x0][0xb18] ;  /* 0x0002c600ff0c7b82 */ /* 0x000ea20000000a00 */
[----:B------:R-:W-:Y:S01]  /*4f50*/  @!P4 R2UR UR8, R2 ;  /* 0x000000000208c2ca */ /* 0x000fe200000e0000 */
[----:B------:R-:W-:Y:S01]  /*4f60*/  VOTEU.ALL UP1, P4 ;  /* 0x0000000000ff7886 */ /* 0x000fe20002020000 */
[----:B------:R-:W-:Y:S01]  /*4f70*/  @!P4 R2UR UR9, R8 ;  /* 0x000000000809c2ca */ /* 0x000fe200000e0000 */
[----:B-1----:R-:W-:Y:S01]  /*4f80*/  @!P4 IMAD.MOV.U32 R0, RZ, RZ, 0x2000 ;  /* 0x00002000ff00c424 */ /* 0x002fe200078e00ff */
[----:B------:R-:W-:Y:S03]  /*4f90*/  UMOV UR10, 0x0 ;  /* 0x00000000000a7882 */ /* 0x000fe60000000000 */
[----:B------:R-:W1:Y:S01]  /*4fa0*/  @!P1 LDC R2, c[0x0][0xb0c] ;  /* 0x0002c300ff029b82 */ /* 0x000e620000000800 */
[----:B------:R-:W-:Y:S01]  /*4fb0*/  @!UP1 UIADD3 UR18, UPT, UPT, UR34, 0x40, URZ ;  /* 0x0000004022129890 */ /* 0x000fe2000fffe0ff */
[----:B------:R-:W-:Y:S01]  /*4fc0*/  @P3 SHF.R.U32.HI R26, RZ, 0x10, R21 ;  /* 0x00000010ff1a3819 */ /* 0x000fe20000011615 */
[----:B------:R-:W-:Y:S01]  /*4fd0*/  @!UP1 UIADD3 UR16, UPT, UPT, UR6, 0x4200, URZ ;  /* 0x0000420006109890 */ /* 0x000fe2000fffe0ff */
[----:B------:R-:W-:Y:S01]  /*4fe0*/  VIADD R28, R28, 0x1 ;  /* 0x000000011c1c7836 */ /* 0x000fe20000000000 */
[----:B------:R-:W-:Y:S01]  /*4ff0*/  VOTEU.ALL UP1, P4 ;  /* 0x0000000000ff7886 */ /* 0x000fe20002020000 */
[----:B------:R-:W-:Y:S01]  /*5000*/  UMOV UR11, 0x10000000 ;  /* 0x10000000000b7882 */ /* 0x000fe20000000000 */
[----:B------:R-:W-:Y:S01]  /*5010*/  UMOV UR19, UR35 ;  /* 0x0000002300137c82 */ /* 0x000fe20008000000 */
[----:B------:R-:W-:Y:S01]  /*5020*/  IMAD.U32 R9, RZ, RZ, UR8 ;  /* 0x00000008ff097e24 */ /* 0x000fe2000f8e00ff */
[----:B------:R-:W-:Y:S01]  /*5030*/  UMOV UR20, UR36 ;  /* 0x0000002400147c82 */ /* 0x000fe20008000000 */
[----:B------:R-:W-:Y:S01]  /*5040*/  IMAD.U32 R8, RZ, RZ, UR9 ;  /* 0x00000009ff087e24 */ /* 0x000fe2000f8e00ff */
[----:B------:R-:W-:Y:S02]  /*5050*/  UPRMT UR8, UR37, 0x654, UR17 ;  /* 0x0000065425087896 */ /* 0x000fe40008000011 */
[----:B------:R-:W-:Y:S02]  /*5060*/  @!P4 R2UR UR15, R9 ;  /* 0x00000000090fc2ca */ /* 0x000fe400000e0000 */
[----:B------:R-:W-:Y:S02]  /*5070*/  @!P4 R2UR UR14, R8 ;  /* 0x00000000080ec2ca */ /* 0x000fe400000e0000 */
[----:B------:R-:W4:Y:S11]  /*5080*/  LDC.64 R8, c[0x0][0xb10] ;  /* 0x0002c400ff087b82 */ /* 0x000f360000000a00 */
[----:B------:R1:W-:Y:S01]  /*5090*/  @!UP1 UTMALDG.3D [UR16], [UR14], desc[UR10] ;  /* 0x00000a100e0095b4 */ /* 0x0003e20008011000 */
[----:B------:R5:W-:Y:S01]  /*50a0*/  @!P4 SYNCS.ARRIVE.TRANS64.RED.A0TR RZ, [UR6+0x50], R0 ;  /* 0x00005000ffffc9a7 */ /* 0x000be20008300406 */
[C---:B----4-:R-:W-:Y:S01]  /*50b0*/  @!P1 IMAD.HI.U32 R8, R11.reuse, R8, RZ ;  /* 0x000000080b089227 */ /* 0x050fe200078e00ff */
[----:B--2---:R-:W-:Y:S02]  /*50c0*/  @!P1 ISETP.NE.AND P0, PT, R12, 0x1, PT ;  /* 0x000000010c00980c */ /* 0x004fe40003f05270 */
[----:B-1----:R-:W-:Y:S01]  /*50d0*/  @!P1 ISETP.NE.AND P2, PT, R2, 0x1, PT ;  /* 0x000000010200980c */ /* 0x002fe20003f45270 */
[----:B------:R-:W-:Y:S01]  /*50e0*/  SYNCS.ARRIVE.TRANS64.RED.A1T0 RZ, [UR8], RZ ;  /* 0x000000ffffff79a7 */ /* 0x000fe20008100408 */
[C---:B------:R-:W-:Y:S01]  /*50f0*/  @!P1 IMAD.HI.U32 R13, R10.reuse, R13, RZ ;  /* 0x0000000d0a0d9227 */ /* 0x040fe200078e00ff */
[----:B------:R-:W-:Y:S04]  /*5100*/  @!P1 SHF.R.U32.HI R8, RZ, R9, R8 ;  /* 0x00000009ff089219 */ /* 0x000fe80000011608 */
[----:B------:R-:W-:Y:S01]  /*5110*/  @!P1 SEL R8, R11, R8, !P2 ;  /* 0x000000080b089207 */ /* 0x000fe20005000000 */
[----:B------:R-:W1:Y:S01]  /*5120*/  SYNCS.PHASECHK.TRANS64.TRYWAIT P5, [UR6+0x78], R14 ;  /* 0x0000780eff0075a7 */ /* 0x000e6200080a1106 */
[----:B-----5:R-:W2:Y:S02]  /*5130*/  @!P1 LDC R0, c[0x0][0xb20] ;  /* 0x0002c800ff009b82 */ /* 0x020ea40000000800 */
[----:B--2---:R-:W-:Y:S04]  /*5140*/  @!P1 SHF.R.U32.HI R0, RZ, R0, R13 ;  /* 0x00000000ff009219 */ /* 0x004fe8000001160d */
[----:B------:R-:W-:Y:S05]  /*5150*/  @!P1 SEL R9, R10, R0, !P0 ;  /* 0x000000000a099207 */ /* 0x000fea0004000000 */
[----:B------:R-:W-:Y:S02]  /*5160*/  @!P1 IMAD.IADD R0, R9, 0x1, -R8 ;  /* 0x0000000109009824 */ /* 0x000fe400078e0a08 */
[----:B------:R-:W-:Y:S02]  /*5170*/  @!P1 IMAD.IADD R8, R8, 0x1, -R9 ;  /* 0x0000000108089824 */ /* 0x000fe400078e0a09 */
[----:B------:R-:W-:Y:S02]  /*5180*/  @!P1 IMAD R11, R0, R2, R11 ;  /* 0x00000002000b9224 */ /* 0x000fe400078e020b */
[----:B------:R-:W-:Y:S01]  /*5190*/  @!P1 IMAD R10, R8, R12, R10 ;  /* 0x0000000c080a9224 */ /* 0x000fe200078e020a */
[----:B-1----:R-:W-:Y:S06]  /*51a0*/  @!P5 BRA `(.L_x_95) ;  /* 0x0000004c00d4d947 */ /* 0x002fec0003800000 */
.L_x_188:
[----:B------:R-:W-:Y:S01]  /*51b0*/  @!P4 IADD3 R2, P0, PT, R30, 0x580, RZ ;  /* 0x000005801e02c810 */ /* 0x000fe20007f1e0ff */
[----:B------:R-:W-:Y:S01]  /*51c0*/  VOTEU.ALL UP1, P4 ;  /* 0x0000000000ff7886 */ /* 0x000fe20002020000 */
[----:B------:R-:W-:Y:S01]  /*51d0*/  UMOV UR18, 0x0 ;  /* 0x0000000000127882 */ /* 0x000fe20000000000 */
[----:B------:R-:W-:Y:S01]  /*51e0*/  UMOV UR19, 0x10000000 ;  /* 0x1000000000137882 */ /* 0x000fe20000000000 */
[----:B------:R-:W-:Y:S01]  /*51f0*/  @!P4 R2UR UR9, R2 ;  /* 0x000000000209c2ca */ /* 0x000fe200000e0000 */
[----:B-1----:R-:W-:Y:S01]  /*5200*/  @!P4 IMAD.X R0, RZ, RZ, R31, P0 ;  /* 0x000000ffff00c224 */ /* 0x002fe200000e061f */
[----:B------:R-:W-:Y:S01]  /*5210*/  @!UP1 UIADD3 UR10, UPT, UPT, UR34, 0x60, URZ ;  /* 0x00000060220a9890 */ /* 0x000fe2000fffe0ff */
[----:B------:R-:W-:Y:S01]  /*5220*/  ISETP.NE.AND P0, PT, R28, 0x2, PT ;  /* 0x000000021c00780c */ /* 0x000fe20003f05270 */
[----:B------:R-:W-:Y:S01]  /*5230*/  UMOV UR11, UR35 ;  /* 0x00000023000b7c82 */ /* 0x000fe20008000000 */
[----:B------:R-:W-:Y:S01]  /*5240*/  UMOV UR12, UR36 ;  /* 0x00000024000c7c82 */ /* 0x000fe20008000000 */
[----:B------:R-:W-:Y:S01]  /*5250*/  @!P4 R2UR UR8, R0 ;  /* 0x000000000008c2ca */ /* 0x000fe200000e0000 */
[----:B------:R-:W-:Y:S01]  /*5260*/  IMAD.IADD R15, R10, 0x1, R90 ;  /* 0x000000010a0f7824 */ /* 0x000fe200078e025a */
[----:B------:R-:W-:Y:S01]  /*5270*/  @P3 R2UR UR36, R26 ;  /* 0x000000001a2432ca */ /* 0x000fe200000e0000 */
[----:B------:R-:W-:Y:S01]  /*5280*/  IMAD.IADD R14, R11, 0x1, R91 ;  /* 0x000000010b0e7824 */ /* 0x000fe200078e025b */
[----:B------:R-:W-:Y:S02]  /*5290*/  SEL R0, RZ, 0x1, P0 ;  /* 0x00000001ff007807 */ /* 0x000fe40000000000 */
[----:B------:R-:W-:Y:S01]  /*52a0*/  LOP3.LUT R29, R29, 0x1, RZ, 0x3c, !PT ;  /* 0x000000011d1d7812 */ /* 0x000fe200078e3cff */
[----:B------:R-:W-:Y:S01]  /*52b0*/  IMAD.U32 R8, RZ, RZ, UR9 ;  /* 0x00000009ff087e24 */ /* 0x000fe2000f8e00ff */
[----:B------:R-:W-:Y:S01]  /*52c0*/  @!UP1 UIADD3 UR9, UPT, UPT, UR6, 0x58, URZ ;  /* 0x0000005806099890 */ /* 0x000fe2000fffe0ff */
[----:B------:R-:W-:Y:S02]  /*52d0*/  LOP3.LUT R27, R27, R0, RZ, 0x3c, !PT ;  /* 0x000000001b1b7212 */ /* 0x000fe400078e3cff */
[----:B------:R-:W-:Y:S02]  /*52e0*/  SEL R28, R28, RZ, P0 ;  /* 0x000000ff1c1c7207 */ /* 0x000fe40000000000 */
[----:B------:R-:W-:Y:S01]  /*52f0*/  IMAD.U32 R9, RZ, RZ, UR8 ;  /* 0x00000008ff097e24 */ /* 0x000fe2000f8e00ff */
[----:B------:R-:W-:Y:S01]  /*5300*/  @!P4 R2UR UR14, R8 ;  /* 0x00000000080ec2ca */ /* 0x000fe200000e0000 */
[----:B------:R-:W-:Y:S01]  /*5310*/  @!UP1 UIADD3 UR8, UPT, UPT, UR6, 0x6200, URZ ;  /* 0x0000620006089890 */ /* 0x000fe2000fffe0ff */
[----:B------:R-:W-:Y:S02]  /*5320*/  VOTEU.ALL UP1, P4 ;  /* 0x0000000000ff7886 */ /* 0x000fe40002020000 */
[----:B------:R-:W-:Y:S11]  /*5330*/  @!P4 R2UR UR15, R9 ;  /* 0x00000000090fc2ca */ /* 0x000ff600000e0000 */
[----:B------:R-:W-:Y:S02]  /*5340*/  @!UPT UIADD3 URZ, UPT, UPT, URZ, URZ, URZ ;  /* 0x000000fffffff290 */ /* 0x000fe4000fffe0ff */
[----:B------:R2:W-:Y:S01]  /*5350*/  @!UP1 UTMALDG.3D [UR8], [UR14], desc[UR18] ;  /* 0x000012080e0095b4 */ /* 0x0005e20008011000 */
[----:B------:R2:W-:Y:S01]  /*5360*/  @!P4 SYNCS.ARRIVE.TRANS64.RED.A0TR RZ, [UR6+0x58], R25 ;  /* 0x00005819ffffc9a7 */ /* 0x0005e20008300406 */
[----:B------:R-:W-:Y:S01]  /*5370*/  UPLOP3.LUT UP1, UPT, UPT, UPT, UPT, 0x80, 0x8 ;  /* 0x000000000008789c */ /* 0x000fe20003f2f070 */
[----:B------:R-:W-:Y:S01]  /*5380*/  SYNCS.ARRIVE.TRANS64.RED.A1T0 RZ, [UR13], RZ ;  /* 0x000000ffffff79a7 */ /* 0x000fe2000810040d */
[----:B------:R-:W-:Y:S09]  /*5390*/  @P3 BRA `(.L_x_96) ;  /* 0xfffffff000a03947 */ /* 0x000ff2000383ffff */
[----:B------:R-:W-:-:S04]  /*53a0*/  SHF.L.U32 R2, R29, 0x1f, RZ ;  /* 0x0000001f1d027819 */ /* 0x000fc800000006ff */
[----:B------:R-:W1:Y:S02]  /*53b0*/  SYNCS.PHASECHK.TRANS64.TRYWAIT P0, [UR6+0x60], R2 ;  /* 0x00006002ff0075a7 */ /* 0x000e640008001106 */
[----:B-1----:R-:W-:Y:S05]  /*53c0*/  @!P0 BRA `(.L_x_97) ;  /* 0x0000004c00648947 */ /* 0x002fea0003800000 */
.L_x_190:
[----:B------:R-:W4:Y:S02]  /*53d0*/  SYNCS.PHASECHK.TRANS64.TRYWAIT P0, [UR6+0x68], R2 ;  /* 0x00006802ff0075a7 */ /* 0x000f240008001106 */
[----:B----4-:R-:W-:Y:S05]  /*53e0*/  @!P0 BRA `(.L_x_98) ;  /* 0x0000004c00748947 */ /* 0x010fea0003800000 */
.L_x_192:
[----:B------:R-:W4:Y:S02]  /*53f0*/  SYNCS.PHASECHK.TRANS64.TRYWAIT P0, [UR6+0x70], R2 ;  /* 0x00007002ff0075a7 */ /* 0x000f240008001106 */
[----:B----4-:R-:W-:Y:S05]  /*5400*/  @!P0 BRA `(.L_x_99) ;  /* 0x0000004c00848947 */ /* 0x010fea0003800000 */
.L_x_194:
[----:B-1----:R-:W-:-:S07]  /*5410*/  MOV R0, UR6 ;  /* 0x0000000600007c02 */ /* 0x002fce0008000f00 */
.L_x_100:
[----:B-1----:R-:W-:-:S04]  /*5420*/  SHF.L.U32 R2, R29, 0x1f, RZ ;  /* 0x0000001f1d027819 */ /* 0x002fc800000006ff */
[----:B------:R1:W4:Y:S03]  /*5430*/  SYNCS.PHASECHK.TRANS64.TRYWAIT P0, [R0+URZ+0x78], R2 ;  /* 0x00007802000075a7 */ /* 0x00032600080011ff */
[----:B----4-:R-:W-:Y:S05]  /*5440*/  @!P0 NANOSLEEP.SYNCS 0x989680 ;  /* 0x009896800000895d */ /* 0x010fea0003900000 */
[----:B------:R-:W4:Y:S02]  /*5450*/  @!P0 SYNCS.PHASECHK.TRANS64 P0, [R0+URZ+0x78], R2 ;  /* 0x00007802000085a7 */ /* 0x000f2400080010ff */
[----:B--2-4-:R-:W-:Y:S05]  /*5460*/  @P0 EXIT ;  /* 0x000000000000094d */ /* 0x014fea0003800000 */
[----:B------:R-:W-:Y:S05]  /*5470*/  BRA `(.L_x_100) ;  /* 0xfffffffc00e87947 */ /* 0x000fea000383ffff */
.L_x_85:
[----:B------:R-:W-:-:S06]  /*5480*/  UISETP.GE.AND UP1, UPT, UR10, 0x4, UPT ;  /* 0x000000040a00788c */ /* 0x000fcc000bf26270 */
[----:B------:R-:W-:-:S13]  /*5490*/  PLOP3.LUT P0, PT, PT, PT, UP1, 0x80, 0x8 ;  /* 0x000000000008781c */ /* 0x000fda0003f0f018 */
[----:B------:R-:W-:Y:S05]  /*54a0*/  @!P0 EXIT ;  /* 0x000000000000894d */ /* 0x000fea0003800000 */
[----:B------:R-:W-:Y:S01]  /*54b0*/  BAR.SYNC.DEFER_BLOCKING 0x6, 0xa0 ;  /* 0x0182800000007b1d */ /* 0x000fe20000010000 */
[C---:B------:R-:W-:Y:S01]  /*54c0*/  IMAD.SHL.U32 R2, R105.reuse, 0x20, RZ ;  /* 0x0000002069027824 */ /* 0x040fe200078e00ff */
[C---:B------:R-:W-:Y:S01]  /*54d0*/  SHF.L.U32 R46, R105.reuse, 0x10, RZ ;  /* 0x00000010692e7819 */ /* 0x040fe200000006ff */
[C---:B------:R-:W-:Y:S01]  /*54e0*/  IMAD.SHL.U32 R104, R105.reuse, 0x4, RZ ;  /* 0x0000000469687824 */ /* 0x040fe200078e00ff */
[C---:B------:R-:W-:Y:S01]  /*54f0*/  LOP3.LUT R106, R105.reuse, 0x60, RZ, 0xc0, !PT ;  /* 0x00000060696a7812 */ /* 0x040fe200078ec0ff */
[----:B------:R-:W-:Y:S01]  /*5500*/  HFMA2 R101, -RZ, RZ, 0, 5.9604644775390625e-08 ;  /* 0x00000001ff657431 */ /* 0x000fe200000001ff */
[----:B------:R-:W-:Y:S02]  /*5510*/  UMOV UR48, 0x400 ;  /* 0x0000040000307882 */ /* 0x000fe40000000000 */
[----:B------:R-:W1:Y:S01]  /*5520*/  LDC R95, c[0x0][0x370] ;  /* 0x0000dc00ff5f7b82 */ /* 0x000e620000000800 */
[----:B------:R-:W-:Y:S01]  /*5530*/  ULEA UR48, UR37, UR48, 0x18 ;  /* 0x0000003025307291 */ /* 0x000fe2000f8ec0ff */
[----:B------:R-:W-:Y:S01]  /*5540*/  LOP3.LUT R3, R2, 0xc0, RZ, 0xc0, !PT ;  /* 0x000000c002037812 */ /* 0x000fe200078ec0ff */
[----:B------:R-:W-:Y:S01]  /*5550*/  HFMA2 R99, -RZ, RZ, 0, 0 ;  /* 0x00000000ff637431 */ /* 0x000fe200000001ff */
[----:B------:R-:W-:Y:S01]  /*5560*/  LOP3.LUT R103, R105, 0x2, RZ, 0xc0, !PT ;  /* 0x0000000269677812 */ /* 0x000fe200078ec0ff */
[----:B------:R-:W-:Y:S01]  /*5570*/  UIADD3 UR4, UPT, UPT, UR48, 0x200, URZ ;  /* 0x0000020030047890 */ /* 0x000fe2000fffe0ff */
[----:B------:R-:W-:Y:S01]  /*5580*/  LOP3.LUT R104, R3, 0x18, R104, 0xf8, !PT ;  /* 0x0000001803687812 */ /* 0x000fe200078ef868 */
[----:B------:R-:W-:Y:S01]  /*5590*/  IMAD.MOV.U32 R45, RZ, RZ, RZ ;  /* 0x000000ffff2d7224 */ /* 0x000fe200078e00ff */
[----:B------:R-:W2:Y:S01]  /*55a0*/  LDC R42, c[0x0][0xb0c] ;  /* 0x0002c300ff2a7b82 */ /* 0x000ea20000000800 */
[----:B------:R-:W-:Y:S01]  /*55b0*/  LOP3.LUT R46, R46, 0x600000, RZ, 0xc0, !PT ;  /* 0x006000002e2e7812 */ /* 0x000fe200078ec0ff */
[----:B------:R-:W-:Y:S01]  /*55c0*/  IMAD.MOV.U32 R109, RZ, RZ, RZ ;  /* 0x000000ffff6d7224 */ /* 0x000fe200078e00ff */
[----:B------:R-:W-:Y:S01]  /*55d0*/  LOP3.LUT R104, R104, 0xf20, R2, 0xf8, !PT ;  /* 0x00000f2068687812 */ /* 0x000fe200078ef802 */
[----:B------:R-:W-:Y:S01]  /*55e0*/  IMAD.U32 R97, RZ, RZ, UR4 ;  /* 0x00000004ff617e24 */ /* 0x000fe2000f8e00ff */
[----:B------:R-:W-:Y:S01]  /*55f0*/  LOP3.LUT R105, R105, 0x4, RZ, 0xc0, !PT ;  /* 0x0000000469697812 */ /* 0x000fe200078ec0ff */
[----:B------:R-:W3:Y:S01]  /*5600*/  LDCU.64 UR52, c[0x0][0x348] ;  /* 0x00006900ff3477ac */ /* 0x000ee20008000a00 */
[----:B------:R-:W-:Y:S01]  /*5610*/  MOV R100, RZ ;  /* 0x000000ff00647202 */ /* 0x000fe20000000f00 */
[----:B------:R-:W4:Y:S01]  /*5620*/  LDC R93, c[0x0][0xb20] ;  /* 0x0002c800ff5d7b82 */ /* 0x000f220000000800 */
[----:B------:R-:W3:Y:S01]  /*5630*/  LDS R0, [UR48+0x140] ;  /* 0x00014030ff007984 */ /* 0x000ee20008000800 */
[----:B------:R-:W-:Y:S01]  /*5640*/  IMAD R104, R104, 0x2, R97 ;  /* 0x0000000268687824 */ /* 0x000fe200078e0261 */
[----:B------:R-:W1:Y:S03]  /*5650*/  LDCU.64 UR38, c[0x0][0x888] ;  /* 0x00011100ff2677ac */ /* 0x000e660008000a00 */
[--C-:B------:R-:W-:Y:S01]  /*5660*/  IMAD R103, R103, -0x10, R104.reuse ;  /* 0xfffffff067677824 */ /* 0x100fe200078e0268 */
[----:B------:R-:W1:Y:S01]  /*5670*/  LDCU.64 UR44, c[0x0][0x890] ;  /* 0x00011200ff2c77ac */ /* 0x000e620008000a00 */
[----:B------:R-:W1:Y:S01]  /*5680*/  LDC R41, c[0x0][0xb30] ;  /* 0x0002cc00ff297b82 */ /* 0x000e620000000800 */
[----:B------:R-:W-:Y:S01]  /*5690*/  IMAD R102, R105, -0x10, R104 ;  /* 0xfffffff069667824 */ /* 0x000fe200078e0268 */
[----:B------:R-:W-:Y:S01]  /*56a0*/  UMOV UR49, URZ ;  /* 0x000000ff00317c82 */ /* 0x000fe20008000000 */
[----:B------:R-:W-:-:S05]  /*56b0*/  UMOV UR51, URZ ;  /* 0x000000ff00337c82 */ /* 0x000fca0008000000 */
[----:B------:R-:W1:Y:S08]  /*56c0*/  LDC.64 R88, c[0x0][0xb10] ;  /* 0x0002c400ff587b82 */ /* 0x000e700000000a00 */
[----:B------:R-:W1:Y:S08]  /*56d0*/  LDC.64 R38, c[0x0][0xb18] ;  /* 0x0002c600ff267b82 */ /* 0x000e700000000a00 */
[----:B------:R-:W1:Y:S08]  /*56e0*/  LDC.64 R36, c[0x0][0xb28] ;  /* 0x0002ca00ff247b82 */ /* 0x000e700000000a00 */
[----:B------:R-:W1:Y:S01]  /*56f0*/  LDC.64 R86, c[0x0][0x8b0] ;  /* 0x00022c00ff567b82 */ /* 0x000e620000000a00 */
[----:B---3--:R-:W-:-:S07]  /*5700*/  IMAD.IADD R46, R0, 0x1, R46 ;  /* 0x00000001002e7824 */ /* 0x008fce00078e022e */
[----:B------:R-:W3:Y:S08]  /*5710*/  LDC.64 R84, c[0x0][0x8a8] ;  /* 0x00022a00ff547b82 */ /* 0x000ef00000000a00 */
[----:B--2-4-:R-:W1:Y:S02]  /*5720*/  LDC R94, c[0x0][0x374] ;  /* 0x0000dd00ff5e7b82 */ /* 0x014e640000000800 */
.L_x_144:
[----:B------:R-:W-:Y:S02]  /*5730*/  LEA R0, R109, UR48, 0x3 ;  /* 0x000000306d007c11 */ /* 0x000fe4000f8e18ff */
[----:B------:R-:W-:Y:S02]  /*5740*/  SHF.L.U32 R2, R99, 0x1f, RZ ;  /* 0x0000001f63027819 */ /* 0x000fe400000006ff */
[----:B-1----:R-:W-:Y:S02]  /*5750*/  LEA R16, R109, UR48, 0x4 ;  /* 0x000000306d107c11 */ /* 0x002fe4000f8e20ff */
[----:B------:R-:W2:Y:S02]  /*5760*/  SYNCS.PHASECHK.TRANS64.TRYWAIT P0, [R0+URZ+0x90], R2 ;  /* 0x00009002000075a7 */ /* 0x000ea400080011ff */
[----:B--23--:R-:W-:Y:S05]  /*5770*/  @!P0 BRA `(.L_x_101) ;  /* 0x0000004800c08947 */ /* 0x00cfea0003800000 */
.L_x_195:
[----:B------:R-:W4:Y:S01]  /*5780*/  LDC.64 R10, c[0x0][0xb10] ;  /* 0x0002c400ff0a7b82 */ /* 0x000f220000000a00 */
[----:B------:R-:W3:Y:S01]  /*5790*/  LDS.128 R16, [R16+0x120] ;  /* 0x0001200010107984 */ /* 0x000ee20000000c00 */
[----:B-1----:R-:W-:Y:S01]  /*57a0*/  ISETP.NE.AND P1, PT, R41, 0x1, PT ;  /* 0x000000012900780c */ /* 0x002fe20003f25270 */
[----:B--2---:R-:W-:Y:S01]  /*57b0*/  VIADD R0, R0, 0xa0 ;  /* 0x000000a000007836 */ /* 0x004fe20000000000 */
[----:B------:R-:W-:Y:S04]  /*57c0*/  ISETP.GE.AND P0, PT, R40, 0x1, PT ;  /* 0x000000012800780c */ /* 0x000fe80003f06270 */
[----:B------:R-:W1:Y:S01]  /*57d0*/  LDC.64 R8, c[0x0][0xb18] ;  /* 0x0002c600ff087b82 */ /* 0x000e620000000a00 */
[----:B------:R-:W-:Y:S01]  /*57e0*/  PRMT R0, RZ, 0x654, R0 ;  /* 0x00000654ff007816 */ /* 0x000fe20000000000 */
[----:B------:R-:W-:Y:S01]  /*57f0*/  @!PT LDS RZ, [RZ] ;  /* 0x00000000fffff984 */ /* 0x000fe20000000800 */
[----:B------:R-:W-:Y:S01]  /*5800*/  @!PT LDS RZ, [RZ] ;  /* 0x00000000fffff984 */ /* 0x000fe20000000800 */
[----:B------:R-:W-:Y:S01]  /*5810*/  @!PT LDS RZ, [RZ] ;  /* 0x00000000fffff984 */ /* 0x000fe20000000800 */
[----:B------:R-:W-:Y:S01]  /*5820*/  @!PT LDS RZ, [RZ] ;  /* 0x00000000fffff984 */ /* 0x000fe20000000800 */
[----:B------:R2:W-:Y:S06]  /*5830*/  MEMBAR.ALL.CTA ;  /* 0x0000000000007992 */ /* 0x0005ec0000008000 */
[----:B--2---:R-:W2:Y:S01]  /*5840*/  FENCE.VIEW.ASYNC.S ;  /* 0x00000000000073c6 */ /* 0x004ea20000000000 */
[----:B------:R-:W1:Y:S08]  /*5850*/  @!P1 LDC R12, c[0x0][0xb20] ;  /* 0x0002c800ff0c9b82 */ /* 0x000e700000000800 */
[----:B------:R-:W1:Y:S01]  /*5860*/  @!P1 LDC R7, c[0x0][0xb0c] ;  /* 0x0002c300ff079b82 */ /* 0x000e620000000800 */
[----:B--2---:R2:W-:Y:S01]  /*5870*/  SYNCS.ARRIVE.TRANS64.RED.A1T0 RZ, [R0+URZ], RZ ;  /* 0x000000ff00ff79a7 */ /* 0x0045e200081004ff */
[----:B---3--:R-:W-:Y:S04]  /*5880*/  LOP3.LUT P4, RZ, R18, 0x1, RZ, 0xc0, !PT ;  /* 0x0000000112ff7812 */ /* 0x008fe8000788c0ff */
[----:B------:R-:W-:Y:S09]  /*5890*/  P2R R107, PR, RZ, 0x10 ;  /* 0x00000010ff6b7803 */ /* 0x000ff20000000000 */
[----:B------:R-:W-:Y:S02]  /*58a0*/  @P4 MOV R44, R16 ;  /* 0x00000010002c4202 */ /* 0x000fe40000000f00 */
[----:B------:R-:W-:Y:S01]  /*58b0*/  @P4 LOP3.LUT R43, R17, 0xffff, RZ, 0xc0, !PT ;  /* 0x0000ffff112b4812 */ /* 0x000fe200078ec0ff */
[----:B--2-4-:R-:W-:Y:S06]  /*58c0*/  @!P0 BRA `(.L_x_102) ;  /* 0x0000000000a48947 */ /* 0x014fec0003800000 */
[----:B------:R-:W-:Y:S01]  /*58d0*/  IMAD.HI.U32 R0, R94, R39, RZ ;  /* 0x000000275e007227 */ /* 0x000fe200078e00ff */
[----:B------:R-:W-:Y:S02]  /*58e0*/  ISETP.NE.AND P0, PT, R38, 0x1, PT ;  /* 0x000000012600780c */ /* 0x000fe40003f05270 */
[----:B------:R-:W-:Y:S01]  /*58f0*/  ISETP.NE.AND P2, PT, R40, 0x1, PT ;  /* 0x000000012800780c */ /* 0x000fe20003f45270 */
[----:B------:R-:W-:Y:S01]  /*5900*/  IMAD.HI.U32 R4, R95, R88, RZ ;  /* 0x000000585f047227 */ /* 0x000fe200078e00ff */
[----:B------:R-:W-:Y:S02]  /*5910*/  SHF.R.U32.HI R0, RZ, R93, R0 ;  /* 0x0000005dff007219 */ /* 0x000fe40000011600 */
[----:B------:R-:W-:Y:S01]  /*5920*/  ISETP.NE.AND P3, PT, R42, 0x1, PT ;  /* 0x000000012a00780c */ /* 0x000fe20003f65270 */
[----:B------:R-:W-:Y:S01]  /*5930*/  IMAD.HI.U32 R6, R43, R39, RZ ;  /* 0x000000272b067227 */ /* 0x000fe200078e00ff */
[-C--:B------:R-:W-:Y:S02]  /*5940*/  SHF.R.U32.HI R4, RZ, R89.reuse, R4 ;  /* 0x00000059ff047219 */ /* 0x080fe40000011604 */
[----:B------:R-:W-:Y:S01]  /*5950*/  SEL R0, R94, R0, !P0 ;  /* 0x000000005e007207 */ /* 0x000fe20004000000 */
[----:B------:R-:W-:Y:S01]  /*5960*/  IMAD.HI.U32 R5, R44, R88, RZ ;  /* 0x000000582c057227 */ /* 0x000fe200078e00ff */
[----:B------:R-:W-:Y:S03]  /*5970*/  SEL R4, R95, R4, !P3 ;  /* 0x000000045f047207 */ /* 0x000fe60005800000 */
[-C--:B------:R-:W-:Y:S01]  /*5980*/  IMAD.HI.U32 R3, R0, R36.reuse, RZ ;  /* 0x0000002400037227 */ /* 0x080fe200078e00ff */
[----:B------:R-:W-:Y:S03]  /*5990*/  SHF.R.U32.HI R5, RZ, R89, R5 ;  /* 0x00000059ff057219 */ /* 0x000fe60000011605 */
[----:B------:R-:W-:Y:S01]  /*59a0*/  IMAD.HI.U32 R2, R4, R36, RZ ;  /* 0x0000002404027227 */ /* 0x000fe200078e00ff */
[----:B------:R-:W-:Y:S02]  /*59b0*/  @P2 SHF.R.U32.HI R0, RZ, R37, R3 ;  /* 0x00000025ff002219 */ /* 0x000fe40000011603 */
[----:B------:R-:W-:Y:S02]  /*59c0*/  SHF.R.U32.HI R3, RZ, R93, R6 ;  /* 0x0000005dff037219 */ /* 0x000fe40000011606 */
[----:B------:R-:W-:Y:S01]  /*59d0*/  @P2 SHF.R.U32.HI R4, RZ, R37, R2 ;  /* 0x00000025ff042219 */ /* 0x000fe20000011602 */
[----:B------:R-:W-:Y:S01]  /*59e0*/  IMAD R0, R40, R0, RZ ;  /* 0x0000000028007224 */ /* 0x000fe200078e02ff */
[----:B------:R-:W-:Y:S02]  /*59f0*/  SEL R3, R43, R3, !P0 ;  /* 0x000000032b037207 */ /* 0x000fe40004000000 */
[----:B------:R-:W-:Y:S01]  /*5a00*/  SEL R2, R44, R5, !P3 ;  /* 0x000000052c027207 */ /* 0x000fe20005800000 */
[----:B------:R-:W-:Y:S01]  /*5a10*/  IMAD R5, R40, R4, RZ ;  /* 0x0000000428057224 */ /* 0x000fe200078e02ff */
[C---:B------:R-:W-:Y:S01]  /*5a20*/  ISETP.GE.AND P0, PT, R3.reuse, R0, PT ;  /* 0x000000000300720c */ /* 0x040fe20003f06270 */
[C---:B------:R-:W-:Y:S03]  /*5a30*/  IMAD.HI.U32 R0, R3.reuse, R36, RZ ;  /* 0x0000002403007227 */ /* 0x040fe600078e00ff */
[C---:B------:R-:W-:Y:S02]  /*5a40*/  ISETP.GE.OR P0, PT, R2.reuse, R5, P0 ;  /* 0x000000050200720c */ /* 0x040fe40000706670 */
[----:B------:R-:W-:Y:S04]  /*5a50*/  SHF.R.U32.HI R0, RZ, R37, R0 ;  /* 0x00000025ff007219 */ /* 0x000fe80000011600 */
[C---:B------:R-:W-:Y:S05]  /*5a60*/  SEL R6, R3.reuse, R0, !P2 ;  /* 0x0000000003067207 */ /* 0x040fea0005000000 */
        /* <DEDUP_REMOVED lines=14> */
[----:B------:R-:W-:Y:S07]  /*5b50*/  IMAD R43, R3, R38, R43 ;  /* 0x00000026032b7224 */ /* 0x000fee00078e022b */
.L_x_102:
[----:B-1----:R-:W-:Y:S01]  /*5b60*/  @!P1 ISETP.NE.AND P0, PT, R8, 0x1, PT ;  /* 0x000000010800980c */ /* 0x002fe20003f05270 */
[----:B------:R-:W-:Y:S01]  /*5b70*/  @!P1 IMAD.HI.U32 R2, R43, R9, RZ ;  /* 0x000000092b029227 */ /* 0x000fe200078e00ff */
[----:B------:R-:W-:Y:S01]  /*5b80*/  R2UR UR42, R14 ;  /* 0x000000000e2a72ca */ /* 0x000fe200000e0000 */
[----:B------:R-:W-:Y:S01]  /*5b90*/  BSSY.RECONVERGENT B6, `(.L_x_103) ;  /* 0x0000031000067945 */ /* 0x000fe20003800200 */
[----:B------:R-:W-:Y:S01]  /*5ba0*/  R2UR UR41, R15 ;  /* 0x000000000f2972ca */ /* 0x000fe200000e0000 */
[C---:B------:R-:W-:Y:S01]  /*5bb0*/  @!P1 IMAD.HI.U32 R0, R44.reuse, R10, RZ ;  /* 0x0000000a2c009227 */ /* 0x040fe200078e00ff */
[----:B------:R-:W-:Y:S02]  /*5bc0*/  @!P1 SHF.R.U32.HI R2, RZ, R12, R2 ;  /* 0x0000000cff029219 */ /* 0x000fe40000011602 */
[----:B------:R-:W-:Y:S01]  /*5bd0*/  @!P1 ISETP.NE.AND P2, PT, R7, 0x1, PT ;  /* 0x000000010700980c */ /* 0x000fe20003f45270 */
[----:B------:R-:W-:Y:S01]  /*5be0*/  VIADD R109, R109, 0x1 ;  /* 0x000000016d6d7836 */ /* 0x000fe20000000000 */
[----:B------:R-:W-:Y:S02]  /*5bf0*/  @!P1 SEL R2, R43, R2, !P0 ;  /* 0x000000022b029207 */ /* 0x000fe40004000000 */
[----:B------:R-:W-:Y:S02]  /*5c00*/  @!P1 SHF.R.U32.HI R0, RZ, R11, R0 ;  /* 0x0000000bff009219 */ /* 0x000fe40000011600 */
[----:B------:R-:W-:Y:S01]  /*5c10*/  LOP3.LUT P0, RZ, R97, 0x1b0, RZ, 0xc0, !PT ;  /* 0x000001b061ff7812 */ /* 0x000fe2000780c0ff */
[----:B------:R-:W-:Y:S01]  /*5c20*/  USHF.L.U32 UR42, UR42, 0x7, URZ ;  /* 0x000000072a2a7899 */ /* 0x000fe200080006ff */
[----:B------:R-:W-:Y:S01]  /*5c30*/  @!P1 SEL R3, R44, R0, !P2 ;  /* 0x000000002c039207 */ /* 0x000fe20005000000 */
[----:B------:R-:W-:Y:S01]  /*5c40*/  USHF.L.U32 UR41, UR41, 0x7, URZ ;  /* 0x0000000729297899 */ /* 0x000fe200080006ff */
[----:B------:R-:W-:Y:S03]  /*5c50*/  @P4 SHF.R.U32.HI R98, RZ, 0x10, R17 ;  /* 0x00000010ff624819 */ /* 0x000fe60000011611 */
[----:B------:R-:W-:Y:S02]  /*5c60*/  @!P1 IMAD.IADD R0, R2, 0x1, -R3 ;  /* 0x0000000102009824 */ /* 0x000fe400078e0a03 */
[----:B------:R-:W-:Y:S02]  /*5c70*/  @!P1 IMAD.IADD R2, R3, 0x1, -R2 ;  /* 0x0000000103029824 */ /* 0x000fe400078e0a02 */
[----:B------:R-:W-:Y:S02]  /*5c80*/  @!P1 IMAD R44, R0, R7, R44 ;  /* 0x00000007002c9224 */ /* 0x000fe400078e022c */
[----:B------:R-:W-:Y:S01]  /*5c90*/  @!P1 IMAD R43, R2, R8, R43 ;  /* 0x00000008022b9224 */ /* 0x000fe200078e022b */
[----:B------:R-:W-:Y:S06]  /*5ca0*/  @!P0 BRA `(.L_x_104) ;  /* 0x00000000007c8947 */ /* 0x000fec0003800000 */
[----:B------:R-:W1:Y:S01]  /*5cb0*/  LDCU.64 UR8, c[0x4][0x80] ;  /* 0x01001000ff0877ac */ /* 0x000e620008000a00 */
[----:B------:R-:W-:Y:S01]  /*5cc0*/  MOV R2, 0x0 ;  /* 0x0000000000027802 */ /* 0x000fe20000000f00 */
[----:B------:R-:W-:Y:S02]  /*5cd0*/  HFMA2 R12, -RZ, RZ, 0, 5.9604644775390625e-08 ;  /* 0x00000001ff0c7431 */ /* 0x000fe400000001ff */
[----:B------:R-:W-:Y:S01]  /*5ce0*/  IMAD.MOV.U32 R8, RZ, RZ, 0x70 ;  /* 0x00000070ff087424 */ /* 0x000fe200078e00ff */
[----:B------:R2:W3:Y:S01]  /*5cf0*/  LDC.64 R14, c[0x4][R2] ;  /* 0x01000000020e7b82 */ /* 0x0004e20000000a00 */
[----:B------:R-:W4:Y:S01]  /*5d00*/  LDCU.64 UR6, c[0x4][0x88] ;  /* 0x01001100ff0677ac */ /* 0x000f220008000a00 */
[----:B------:R-:W-:Y:S01]  /*5d10*/  IMAD.MOV.U32 R13, RZ, RZ, RZ ;  /* 0x000000ffff0d7224 */ /* 0x000fe200078e00ff */
[----:B------:R-:W2:Y:S01]  /*5d20*/  LDCU.64 UR4, c[0x4][0x8] ;  /* 0x01000100ff0477ac */ /* 0x000ea20008000a00 */
[----:B-1----:R-:W-:Y:S01]  /*5d30*/  MOV R5, UR9 ;  /* 0x0000000900057c02 */ /* 0x002fe20008000f00 */
[----:B------:R-:W-:Y:S01]  /*5d40*/  IMAD.U32 R4, RZ, RZ, UR8 ;  /* 0x00000008ff047e24 */ /* 0x000fe2000f8e00ff */
[----:B----4-:R-:W-:Y:S01]  /*5d50*/  MOV R7, UR7 ;  /* 0x0000000700077c02 */ /* 0x010fe20008000f00 */
[----:B------:R-:W-:Y:S01]  /*5d60*/  IMAD.U32 R6, RZ, RZ, UR6 ;  /* 0x00000006ff067e24 */ /* 0x000fe2000f8e00ff */
[----:B--2---:R-:W-:Y:S01]  /*5d70*/  MOV R11, UR5 ;  /* 0x00000005000b7c02 */ /* 0x004fe20008000f00 */
[----:B------:R-:W-:Y:S02]  /*5d80*/  IMAD.U32 R10, RZ, RZ, UR4 ;  /* 0x00000004ff0a7e24 */ /* 0x000fe4000f8e00ff */
[----:B------:R-:W-:Y:S07]  /*5d90*/  LEPC R20, `(.L_x_105) ;  /* 0x000000001014794e */ /* 0x000fee0000000000 */
[----:B---3-5:R-:W-:Y:S05]  /*5da0*/  CALL.ABS.NOINC R14 ;  /* 0x000000000e007343 */ /* 0x028fea0003c00000 */
.L_x_105:
[----:B------:R-:W1:Y:S01]  /*5db0*/  LDCU.64 UR8, c[0x4][0x80] ;  /* 0x01001000ff0877ac */ /* 0x000e620008000a00 */
[----:B------:R-:W2:Y:S01]  /*5dc0*/  LDC.64 R2, c[0x4][R2] ;  /* 0x0100000002027b82 */ /* 0x000ea20000000a00 */
[----:B------:R-:W-:Y:S02]  /*5dd0*/  HFMA2 R12, -RZ, RZ, 0, 5.9604644775390625e-08 ;  /* 0x00000001ff0c7431 */ /* 0x000fe400000001ff */
[----:B------:R-:W-:Y:S02]  /*5de0*/  IMAD.MOV.U32 R8, RZ, RZ, 0x70 ;  /* 0x00000070ff087424 */ /* 0x000fe400078e00ff */
[----:B------:R-:W-:Y:S01]  /*5df0*/  IMAD.MOV.U32 R13, RZ, RZ, RZ ;  /* 0x000000ffff0d7224 */ /* 0x000fe200078e00ff */
[----:B------:R-:W3:Y:S01]  /*5e00*/  LDCU.64 UR6, c[0x4][0x88] ;  /* 0x01001100ff0677ac */ /* 0x000ee20008000a00 */
[----:B------:R-:W4:Y:S01]  /*5e10*/  LDCU.64 UR4, c[0x4][0x8] ;  /* 0x01000100ff0477ac */ /* 0x000f220008000a00 */
[----:B-1----:R-:W-:Y:S02]  /*5e20*/  MOV R4, UR8 ;  /* 0x0000000800047c02 */ /* 0x002fe40008000f00 */
[----:B------:R-:W-:Y:S02]  /*5e30*/  MOV R5, UR9 ;  /* 0x0000000900057c02 */ /* 0x000fe40008000f00 */
[----:B---3--:R-:W-:Y:S01]  /*5e40*/  MOV R7, UR7 ;  /* 0x0000000700077c02 */ /* 0x008fe20008000f00 */
[----:B------:R-:W-:Y:S01]  /*5e50*/  IMAD.U32 R6, RZ, RZ, UR6 ;  /* 0x00000006ff067e24 */ /* 0x000fe2000f8e00ff */
[----:B----4-:R-:W-:Y:S01]  /*5e60*/  MOV R11, UR5 ;  /* 0x00000005000b7c02 */ /* 0x010fe20008000f00 */
[----:B------:R-:W-:Y:S02]  /*5e70*/  IMAD.U32 R10, RZ, RZ, UR4 ;  /* 0x00000004ff0a7e24 */ /* 0x000fe4000f8e00ff */
[----:B------:R-:W-:Y:S07]  /*5e80*/  LEPC R20, `(.L_x_104) ;  /* 0x000000001014794e */ /* 0x000fee0000000000 */
[----:B--2---:R-:W-:Y:S05]  /*5e90*/  CALL.ABS.NOINC R2 ;  /* 0x0000000002007343 */ /* 0x004fea0003c00000 */
.L_x_104:
[----:B------:R-:W-:Y:S05]  /*5ea0*/  BSYNC.RECONVERGENT B6 ;  /* 0x0000000000067941 */ /* 0x000fea0003800200 */
.L_x_103:
[----:B------:R-:W-:Y:S01]  /*5eb0*/  ISETP.NE.U32.AND P4, PT, R86, RZ, PT ;  /* 0x000000ff5600720c */ /* 0x000fe20003f85070 */
[----:B------:R-:W-:Y:S01]  /*5ec0*/  UISETP.NE.AND UP2, UPT, UR50, URZ, UPT ;  /* 0x000000ff3200728c */ /* 0x000fe2000bf45270 */
[----:B------:R-:W-:Y:S01]  /*5ed0*/  ISETP.NE.U32.AND P2, PT, RZ, UR38, PT ;  /* 0x00000026ff007c0c */ /* 0x000fe2000bf45070 */
[----:B------:R-:W-:Y:S01]  /*5ee0*/  UISETP.NE.U32.AND UP1, UPT, UR44, URZ, UPT ;  /* 0x000000ff2c00728c */ /* 0x000fe2000bf25070 */
[----:B------:R-:W-:Y:S01]  /*5ef0*/  ISETP.NE.AND.EX P4, PT, R87, RZ, PT, P4 ;  /* 0x000000ff5700720c */ /* 0x000fe20003f85340 */
[----:B------:R-:W-:Y:S01]  /*5f00*/  UPLOP3.LUT UP0, UPT, UPT, UPT, UPT, 0x40, 0x4 ;  /* 0x000000000004789c */ /* 0x000fe20003f0e870 */
[----:B------:R-:W-:Y:S01]  /*5f10*/  ISETP.NE.AND.EX P2, PT, RZ, UR39, PT, P2 ;  /* 0x00000027ff007c0c */ /* 0x000fe2000bf45320 */
[----:B------:R-:W-:Y:S01]  /*5f20*/  UISETP.NE.AND.EX UP1, UPT, UR45, URZ, UPT, UP1 ;  /* 0x000000ff2d00728c */ /* 0x000fe2000bf25310 */
[----:B------:R-:W-:Y:S04]  /*5f30*/  PLOP3.LUT P1, PT, PT, PT, UP2, 0x80, 0x8 ;  /* 0x000000000008781c */ /* 0x000fe80003f2f028 */
[----:B------:R-:W-:Y:S06]  /*5f40*/  @UP2 UPLOP3.LUT UP0, UPT, UPT, UPT, UP1, 0x80, 0x8 ;  /* 0x000000000008289c */ /* 0x000fec0003f0f010 */
[----:B------:R-:W-:Y:S01]  /*5f50*/  PLOP3.LUT P0, PT, PT, PT, UP0, 0x80, 0x8 ;  /* 0x000000000008781c */ /* 0x000fe20003f0f008 */
[----:B------:R-:W-:Y:S01]  /*5f60*/  @!UPT UIADD3 URZ, UPT, UPT, URZ, URZ, URZ ;  /* 0x000000fffffff290 */ /* 0x000fe2000fffe0ff */
[----:B------:R-:W-:Y:S11]  /*5f70*/  BRA.U !UP1, `(.L_x_106) ;  /* 0x0000000109387547 */ /* 0x000ff6000b800000 */
[----:B------:R-:W-:Y:S01]  /*5f80*/  UISETP.NE.U32.AND UP0, UPT, UR38, URZ, UPT ;  /* 0x000000ff2600728c */ /* 0x000fe2000bf05070 */
[----:B------:R-:W-:Y:S02]  /*5f90*/  HFMA2 R0, -RZ, RZ, 0, 5.9604644775390625e-08 ;  /* 0x00000001ff007431 */ /* 0x000fe400000001ff */
[----:B------:R-:W-:Y:S01]  /*5fa0*/  IMAD.MOV.U32 R92, RZ, RZ, 0x1 ;  /* 0x00000001ff5c7424 */ /* 0x000fe200078e00ff */
[----:B------:R-:W-:Y:S06]  /*5fb0*/  UISETP.NE.AND.EX UP0, UPT, UR39, URZ, UPT, UP0 ;  /* 0x000000ff2700728c */ /* 0x000fec000bf05300 */
[----:B------:R-:W-:Y:S05]  /*5fc0*/  PLOP3.LUT P3, PT, PT, PT, UP0, 0x80, 0x8 ;  /* 0x000000000008781c */ /* 0x000fea0003f6f008 */
[----:B------:R-:W1:Y:S01]  /*5fd0*/  @UP0 LDCU.64 UR6, c[0x0][0x888] ;  /* 0x00011100ff0607ac */ /* 0x000e620008000a00 */
[----:B------:R-:W-:Y:S07]  /*5fe0*/  @UP0 UIMAD UR4, UR36, UR44, URZ ;  /* 0x0000002c240402a4 */ /* 0x000fee000f8e02ff */
[----:B------:R-:W-:Y:S01]  /*5ff0*/  @!P3 PRMT R92, R0, 0x7610, R92 ;  /* 0x00007610005cb816 */ /* 0x000fe2000000005c */
[----:B-1----:R-:W-:Y:S03]  /*6000*/  @UP0 UIMAD.WIDE UR6, UR4, 0x4, UR6 ;  /* 0x00000004040608a5 */ /* 0x002fe6000f8e0206 */
[----:B------:R-:W1:Y:S03]  /*6010*/  @!UP0 LDCU UR4, c[0x0][0x880] ;  /* 0x00011000ff0487ac */ /* 0x000e660008000800 */
[----:B------:R-:W-:Y:S01]  /*6020*/  IMAD.U32 R2, RZ, RZ, UR6 ;  /* 0x00000006ff027e24 */ /* 0x000fe2000f8e00ff */
[----:B------:R-:W-:Y:S05]  /*6030*/  MOV R3, UR7 ;  /* 0x0000000700037c02 */ /* 0x000fea0008000f00 */
[----:B-----5:R2:W5:Y:S02]  /*6040*/  @P3 LDG.E R49, desc[UR46][R2.64] ;  /* 0x0000002e02313981 */ /* 0x020564000c1e1900 */
[----:B-12---:R-:W-:Y:S02]  /*6050*/  @!P3 IMAD.U32 R49, RZ, RZ, UR4 ;  /* 0x00000004ff31be24 */ /* 0x006fe4000f8e00ff */
.L_x_106:
[----:B------:R-:W-:Y:S05]  /*6060*/  @!P4 BRA `(.L_x_107) ;  /* 0x000000000020c947 */ /* 0x000fea0003800000 */
[----:B------:R-:W-:Y:S04]  /*6070*/  ISETP.NE.U32.AND P3, PT, R84, RZ, PT ;  /* 0x000000ff5400720c */ /* 0x000fe80003f65070 */
[----:B------:R-:W-:Y:S11]  /*6080*/  ISETP.NE.AND.EX P3, PT, R85, RZ, PT, P3 ;  /* 0x000000ff5500720c */ /* 0x000ff60003f65330 */
[----:B------:R-:W-:Y:S02]  /*6090*/  @!UPT UIADD3 URZ, UPT, UPT, URZ, URZ, URZ ;  /* 0x000000fffffff290 */ /* 0x000fe4000fffe0ff */
[----:B------:R-:W1:Y:S01]  /*60a0*/  @P3 LDC.64 R2, c[0x0][0x8a8] ;  /* 0x00022a00ff023b82 */ /* 0x000e620000000a00 */
[----:B------:R-:W-:Y:S04]  /*60b0*/  @P3 IMAD R0, R86, UR36, RZ ;  /* 0x0000002456003c24 */ /* 0x000fe8000f8e02ff */
[----:B-1----:R-:W-:Y:S05]  /*60c0*/  @P3 IMAD.WIDE R2, R0, 0x4, R2 ;  /* 0x0000000400023825 */ /* 0x002fea00078e0202 */
[----:B-----5:R1:W5:Y:S02]  /*60d0*/  @P3 LDG.E R47, desc[UR46][R2.64] ;  /* 0x0000002e022f3981 */ /* 0x020364000c1e1900 */
[----:B-1----:R-:W2:Y:S02]  /*60e0*/  @!P3 LDC R47, c[0x0][0x8a0] ;  /* 0x00022800ff2fbb82 */ /* 0x002ea40000000800 */
.L_x_107:
[----:B-----5:R-:W-:Y:S01]  /*60f0*/  FSETP.NEU.AND P3, PT, R49, RZ, PT ;  /* 0x000000ff3100720b */ /* 0x020fe20003f6d000 */
[----:B------:R-:W-:Y:S01]  /*6100*/  BSSY B1, `(.L_x_108) ;  /* 0x0000039000017945 */ /* 0x000fe20003800000 */
[----:B------:R-:W-:Y:S01]  /*6110*/  SEL R3, RZ, 0xffffffff, P2 ;  /* 0xffffffffff037807 */ /* 0x000fe20001000000 */
[----:B------:R-:W-:Y:S01]  /*6120*/  IMAD.MOV.U32 R61, RZ, RZ, 0x1 ;  /* 0x00000001ff3d7424 */ /* 0x000fe200078e00ff */
[----:B------:R-:W-:Y:S01]  /*6130*/  @P1 LOP3.LUT P2, RZ, R92, 0xff, RZ, 0xc0, !PT ;  /* 0x000000ff5cff1812 */ /* 0x000fe2000784c0ff */
[----:B------:R-:W-:Y:S01]  /*6140*/  IMAD R48, R45, 0x80, R46 ;  /* 0x000000802d307824 */ /* 0x000fe200078e022e */
[----:B------:R-:W-:Y:S01]  /*6150*/  @P1 SEL R0, RZ, 0xffffffff, P3 ;  /* 0xffffffffff001807 */ /* 0x000fe20001800000 */
[----:B------:R-:W-:Y:S01]  /*6160*/  IMAD R110, R105, -0x10, R103 ;  /* 0xfffffff0696e7824 */ /* 0x000fe200078e0267 */
[----:B------:R-:W-:Y:S01]  /*6170*/  LOP3.LUT R101, R101, 0x1, RZ, 0x3c, !PT ;  /* 0x0000000165657812 */ /* 0x000fe200078e3cff */
[----:B------:R-:W-:Y:S01]  /*6180*/  IMAD.MOV.U32 R60, RZ, RZ, RZ ;  /* 0x000000ffff3c7224 */ /* 0x000fe200078e00ff */
[----:B------:R-:W-:Y:S02]  /*6190*/  @P0 SEL R0, R3, R0, !P2 ;  /* 0x0000000003000207 */ /* 0x000fe40005000000 */
[----:B------:R-:W-:Y:S02]  /*61a0*/  CS2R R82, SRZ ;  /* 0x0000000000527805 */ /* 0x000fe4000001ff00 */
[----:B------:R-:W-:Y:S02]  /*61b0*/  LEA R112, R45, UR48, 0x3 ;  /* 0x000000302d707c11 */ /* 0x000fe4000f8e18ff */
[----:B------:R-:W-:Y:S02]  /*61c0*/  CS2R R80, SRZ ;  /* 0x0000000000507805 */ /* 0x000fe4000001ff00 */
[----:B------:R-:W-:Y:S02]  /*61d0*/  @P1 LOP3.LUT R0, R0, 0x1, RZ, 0xc0, !PT ;  /* 0x0000000100001812 */ /* 0x000fe400078ec0ff */
[----:B------:R-:W-:Y:S02]  /*61e0*/  CS2R R74, SRZ ;  /* 0x00000000004a7805 */ /* 0x000fe4000001ff00 */
[----:B------:R-:W-:Y:S02]  /*61f0*/  PLOP3.LUT P2, PT, PT, PT, UP1, 0x80, 0x8 ;  /* 0x000000000008781c */ /* 0x000fe40003f4f018 */
[----:B------:R-:W-:Y:S02]  /*6200*/  CS2R R72, SRZ ;  /* 0x0000000000487805 */ /* 0x000fe4000001ff00 */
[----:B------:R-:W-:Y:S02]  /*6210*/  ISETP.NE.U32.OR P5, PT, R0, 0x1, !P1 ;  /* 0x000000010000780c */ /* 0x000fe40004fa5470 */
[----:B------:R-:W-:Y:S02]  /*6220*/  CS2R R66, SRZ ;  /* 0x0000000000427805 */ /* 0x000fe4000001ff00 */
[----:B------:R-:W-:Y:S02]  /*6230*/  LOP3.LUT P4, R108, R92, 0xff, RZ, 0xc0, !PT ;  /* 0x000000ff5c6c7812 */ /* 0x000fe4000788c0ff */
[----:B------:R-:W-:Y:S02]  /*6240*/  CS2R R64, SRZ ;  /* 0x0000000000407805 */ /* 0x000fe4000001ff00 */
[----:B------:R-:W-:Y:S02]  /*6250*/  SEL R2, RZ, 0xffffffff, P3 ;  /* 0xffffffffff027807 */ /* 0x000fe40001800000 */
[----:B------:R-:W-:Y:S02]  /*6260*/  CS2R R58, SRZ ;  /* 0x00000000003a7805 */ /* 0x000fe4000001ff00 */
[----:B------:R-:W-:Y:S02]  /*6270*/  P2R R111, PR, RZ, 0x20 ;  /* 0x00000020ff6f7803 */ /* 0x000fe40000000000 */
[----:B------:R-:W-:Y:S02]  /*6280*/  CS2R R56, SRZ ;  /* 0x0000000000387805 */ /* 0x000fe4000001ff00 */
[----:B------:R-:W-:Y:S02]  /*6290*/  @P2 SEL R2, R3, R2, !P4 ;  /* 0x0000000203022207 */ /* 0x000fe40006000000 */
[----:B------:R-:W-:Y:S02]  /*62a0*/  @P5 SHF.L.U32 R0, R101, 0x1f, RZ ;  /* 0x0000001f65005819 */ /* 0x000fe400000006ff */
[----:B------:R-:W-:Y:S02]  /*62b0*/  LOP3.LUT R2, R2, 0x1, RZ, 0xc0, !PT ;  /* 0x0000000102027812 */ /* 0x000fe400078ec0ff */
[----:B------:R1:W3:Y:S02]  /*62c0*/  @P5 SYNCS.PHASECHK.TRANS64.TRYWAIT P1, [UR48+0x40], R0 ;  /* 0x00004000ff0055a7 */ /* 0x0002e40008021130 */
[----:B------:R-:W-:Y:S04]  /*62d0*/  ISETP.NE.U32.AND P2, PT, R2, 0x1, PT ;  /* 0x000000010200780c */ /* 0x000fe80003f45070 */
[----:B------:R-:W-:Y:S02]  /*62e0*/  P2R R62, PR, RZ, 0x4 ;  /* 0x00000004ff3e7803 */ /* 0x000fe40000000000 */
[----:B-1----:R-:W-:Y:S04]  /*62f0*/  SHF.L.U32 R0, R100, 0x1f, RZ ;  /* 0x0000001f64007819 */ /* 0x002fe800000006ff */
[----:B------:R1:W4:Y:S01]  /*6300*/  SYNCS.PHASECHK.TRANS64.TRYWAIT P0, [R112+URZ+0xb0], R0 ;  /* 0x0000b000700075a7 */ /* 0x00032200080011ff */
[----:B---3--:R-:W-:Y:S01]  /*6310*/  @P5 SEL R61, RZ, 0x1, !P1 ;  /* 0x00000001ff3d5807 */ /* 0x008fe20004800000 */
[----:B-1----:R-:W-:Y:S06]  /*6320*/  @!P5 BRA `(.L_x_109) ;  /* 0x000000000058d947 */ /* 0x002fec0003800000 */
[----:B------:R-:W-:Y:S01]  /*6330*/  IMAD.MOV.U32 R83, RZ, RZ, RZ ;  /* 0x000000ffff537224 */ /* 0x000fe200078e00ff */
[----:B------:R-:W-:Y:S01]  /*6340*/  ISETP.NE.AND P1, PT, R61, RZ, PT ;  /* 0x000000ff3d00720c */ /* 0x000fe20003f25270 */
[----:B------:R-:W-:Y:S01]  /*6350*/  BSSY B0, `(.L_x_110) ;  /* 0x000000c000007945 */ /* 0x000fe20003800000 */
[----:B------:R-:W-:Y:S02]  /*6360*/  CS2R R58, SRZ ;  /* 0x00000000003a7805 */ /* 0x000fe4000001ff00 */
[----:B------:R-:W-:Y:S02]  /*6370*/  CS2R R56, SRZ ;  /* 0x0000000000387805 */ /* 0x000fe4000001ff00 */
[----:B------:R-:W-:Y:S02]  /*6380*/  CS2R R66, SRZ ;  /* 0x0000000000427805 */ /* 0x000fe4000001ff00 */
[----:B------:R-:W-:Y:S02]  /*6390*/  CS2R R64, SRZ ;  /* 0x0000000000407805 */ /* 0x000fe4000001ff00 */
[----:B------:R-:W-:Y:S02]  /*63a0*/  CS2R R74, SRZ ;  /* 0x00000000004a7805 */ /* 0x000fe4000001ff00 */
[----:B------:R-:W-:Y:S02]  /*63b0*/  CS2R R72, SRZ ;  /* 0x0000000000487805 */ /* 0x000fe4000001ff00 */
[----:B------:R-:W-:Y:S01]  /*63c0*/  CS2R R80, SRZ ;  /* 0x0000000000507805 */ /* 0x000fe2000001ff00 */
[----:B------:R-:W-:Y:S06]  /*63d0*/  @P1 BRA `(.L_x_111) ;  /* 0x00000000000c1947 */ /* 0x000fec0003800000 */
[----:B------:R-:W-:Y:S04]  /*63e0*/  SHF.L.U32 R3, R101, 0x1f, RZ ;  /* 0x0000001f65037819 */ /* 0x000fe800000006ff */
[----:B------:R-:W1:Y:S02]  /*63f0*/  SYNCS.PHASECHK.TRANS64.TRYWAIT P1, [UR48+0x40], R3 ;  /* 0x00004003ff0075a7 */ /* 0x000e640008021130 */
[----:B-1----:R-:W-:Y:S05]  /*6400*/  @!P1 BRA `(.L_x_112) ;  /* 0x0000003c00b09947 */ /* 0x002fea0003800000 */
.L_x_111:
[----:B------:R-:W-:Y:S05]  /*6410*/  BSYNC B0 ;  /* 0x0000000000007941 */ /* 0x000fea0003800000 */
.L_x_110:
[----:B------:R-:W-:Y:S01]  /*6420*/  ISETP.NE.AND P1, PT, R62, RZ, PT ;  /* 0x000000ff3e00720c */ /* 0x000fe20003f25270 */
[----:B------:R-:W-:Y:S11]  /*6430*/  HFMA2 R60, -RZ, RZ, 0, 5.9604644775390625e-08 ;  /* 0x00000001ff3c7431 */ /* 0x000ff600000001ff */
[----:B------:R-:W-:Y:S01]  /*6440*/  @!UPT UIADD3 URZ, UPT, UPT, URZ, URZ, URZ ;  /* 0x000000fffffff290 */ /* 0x000fe2000fffe0ff */
[----:B------:R3:W1:Y:S04]  /*6450*/  @P1 LDS.128 R56, [R104] ;  /* 0x0000000068381984 */ /* 0x0006680000000c00 */
[----:B------:R3:W1:Y:S04]  /*6460*/  @P1 LDS.128 R64, [R103+0x10] ;  /* 0x0000100067401984 */ /* 0x0006680000000c00 */
[----:B------:R3:W1:Y:S04]  /*6470*/  @P1 LDS.128 R72, [R102+0x20] ;  /* 0x0000200066481984 */ /* 0x0006680000000c00 */
[----:B------:R3:W1:Y:S02]  /*6480*/  @P1 LDS.128 R80, [R110+0x30] ;  /* 0x000030006e501984 */ /* 0x0006640000000c00 */
.L_x_109:
[----:B------:R-:W-:Y:S05]  /*6490*/  BSYNC B1 ;  /* 0x0000000000017941 */ /* 0x000fea0003800000 */
.L_x_108:
[----:B-1----:R-:W-:Y:S04]  /*64a0*/  SHF.R.U32.HI R2, RZ, 0x15, R48 ;  /* 0x00000015ff027819 */ /* 0x002fe80000011630 */
[----:B------:R-:W-:Y:S01]  /*64b0*/  LOP3.LUT P1, RZ, R2, 0x3, R96, 0x48, !PT ;  /* 0x0000000302ff7812 */ /* 0x000fe20007824860 */
[----:B------:R-:W-:Y:S01]  /*64c0*/  @!UPT UIADD3 URZ, UPT, UPT, URZ, URZ, URZ ;  /* 0x000000fffffff290 */ /* 0x000fe2000fffe0ff */
[----:B----4-:R-:W-:Y:S11]  /*64d0*/  @P0 BRA `(.L_x_113) ;  /* 0x0000000000080947 */ /* 0x010ff60003800000 */
[----:B------:R-:W1:Y:S02]  /*64e0*/  SYNCS.PHASECHK.TRANS64.TRYWAIT P0, [R112+URZ+0xb0], R0 ;  /* 0x0000b000700075a7 */ /* 0x000e6400080011ff */
[----:B-1----:R-:W-:Y:S05]  /*64f0*/  @!P0 BRA `(.L_x_114) ;  /* 0x0000003c008c8947 */ /* 0x002fea0003800000 */
.L_x_113:
[----:B------:R-:W-:Y:S05]  /*6500*/  @!P1 BRA `(.L_x_115) ;  /* 0x0000000000409947 */ /* 0x000fea0003800000 */
[----:B------:R-:W4:Y:S01]  /*6510*/  LDCU.64 UR8, c[0x4][0x70] ;  /* 0x01000e00ff0877ac */ /* 0x000f220008000a00 */
[----:B------:R-:W-:Y:S01]  /*6520*/  MOV R3, 0x0 ;  /* 0x0000000000037802 */ /* 0x000fe20000000f00 */
[----:B------:R-:W-:Y:S02]  /*6530*/  HFMA2 R12, -RZ, RZ, 0, 5.9604644775390625e-08 ;  /* 0x00000001ff0c7431 */ /* 0x000fe400000001ff */
[----:B------:R-:W-:Y:S02]  /*6540*/  IMAD.MOV.U32 R8, RZ, RZ, 0x192 ;  /* 0x00000192ff087424 */ /* 0x000fe400078e00ff */
[----:B------:R-:W-:Y:S01]  /*6550*/  IMAD.MOV.U32 R13, RZ, RZ, RZ ;  /* 0x000000ffff0d7224 */ /* 0x000fe200078e00ff */
[----:B------:R-:W5:Y:S01]  /*6560*/  LDCU.64 UR6, c[0x4][0x78] ;  /* 0x01000f00ff0677ac */ /* 0x000f620008000a00 */
[----:B------:R-:W1:Y:S01]  /*6570*/  LDC.64 R2, c[0x4][R3] ;  /* 0x0100000003027b82 */ /* 0x000e620000000a00 */
[----:B------:R-:W2:Y:S01]  /*6580*/  LDCU.64 UR4, c[0x4][0x10] ;  /* 0x01000200ff0477ac */ /* 0x000ea20008000a00 */
[----:B----4-:R-:W-:Y:S01]  /*6590*/  MOV R5, UR9 ;  /* 0x0000000900057c02 */ /* 0x010fe20008000f00 */
[----:B------:R-:W-:Y:S01]  /*65a0*/  IMAD.U32 R4, RZ, RZ, UR8 ;  /* 0x00000008ff047e24 */ /* 0x000fe2000f8e00ff */
[----:B-----5:R-:W-:Y:S01]  /*65b0*/  MOV R7, UR7 ;  /* 0x0000000700077c02 */ /* 0x020fe20008000f00 */
[----:B------:R-:W-:Y:S01]  /*65c0*/  IMAD.U32 R6, RZ, RZ, UR6 ;  /* 0x00000006ff067e24 */ /* 0x000fe2000f8e00ff */
[----:B--2---:R-:W-:Y:S01]  /*65d0*/  MOV R11, UR5 ;  /* 0x00000005000b7c02 */ /* 0x004fe20008000f00 */
[----:B------:R-:W-:Y:S02]  /*65e0*/  IMAD.U32 R10, RZ, RZ, UR4 ;  /* 0x00000004ff0a7e24 */ /* 0x000fe4000f8e00ff */
[----:B------:R-:W-:Y:S07]  /*65f0*/  LEPC R20, `(.L_x_115) ;  /* 0x000000001014794e */ /* 0x000fee0000000000 */
[----:B-1-3--:R-:W-:Y:S05]  /*6600*/  CALL.ABS.NOINC R2 ;  /* 0x0000000002007343 */ /* 0x00afea0003c00000 */
.L_x_115:
[----:B------:R-:W-:Y:S01]  /*6610*/  SHF.L.U32 R50, R56, 0x10, RZ ;  /* 0x0000001038327819 */ /* 0x000fe200000006ff */
[----:B------:R-:W-:Y:S05]  /*6620*/  WARPSYNC.ALL ;  /* 0x0000000000007948 */ /* 0x000fea0003800000 */
[----:B------:R-:W-:Y:S01]  /*6630*/  R2UR UR4, R48 ;  /* 0x00000000300472ca */ /* 0x000fe200000e0000 */
[----:B------:R-:W-:Y:S01]  /*6640*/  BSSY.RECONVERGENT B0, `(.L_x_116) ;  /* 0x0000088000007945 */ /* 0x000fe20003800200 */
[----:B------:R-:W-:Y:S02]  /*6650*/  LOP3.LUT R51, R56, 0xffff0000, RZ, 0xc0, !PT ;  /* 0xffff000038337812 */ /* 0x000fe400078ec0ff */
[----:B------:R-:W-:Y:S02]  /*6660*/  SHF.L.U32 R52, R57, 0x10, RZ ;  /* 0x0000001039347819 */ /* 0x000fe400000006ff */
[----:B------:R-:W-:Y:S07]  /*6670*/  ISETP.NE.AND P0, PT, R106, RZ, PT ;  /* 0x000000ff6a00720c */ /* 0x000fee0003f05270 */
[----:B------:R-:W1:Y:S02]  /*6680*/  LDTM.x32 R4, tmem[UR4] ;  /* 0x00000004000479ee */ /* 0x000e6400082c0000 */
[C---:B-12---:R-:W-:Y:S01]  /*6690*/  FMUL R0, R47.reuse, R4 ;  /* 0x000000042f007220 */ /* 0x046fe20000400000 */
[C---:B------:R-:W-:Y:S01]  /*66a0*/  FMUL R2, R47.reuse, R5 ;  /* 0x000000052f027220 */ /* 0x040fe20000400000 */
[C---:B------:R-:W-:Y:S01]  /*66b0*/  FMUL R4, R47.reuse, R8 ;  /* 0x000000082f047220 */ /* 0x040fe20000400000 */
[C---:B------:R-:W-:Y:S01]  /*66c0*/  FMUL R3, R47.reuse, R6 ;  /* 0x000000062f037220 */ /* 0x040fe20000400000 */
[C---:B------:R-:W-:Y:S01]  /*66d0*/  FMUL R5, R47.reuse, R9 ;  /* 0x000000092f057220 */ /* 0x040fe20000400000 */
[C---:B------:R-:W-:Y:S01]  /*66e0*/  FMUL R8, R47.reuse, R12 ;  /* 0x0000000c2f087220 */ /* 0x040fe20000400000 */
[C---:B------:R-:W-:Y:S01]  /*66f0*/  FMUL R6, R47.reuse, R10 ;  /* 0x0000000a2f067220 */ /* 0x040fe20000400000 */
[C---:B------:R-:W-:Y:S01]  /*6700*/  FMUL R9, R47.reuse, R13 ;  /* 0x0000000d2f097220 */ /* 0x040fe20000400000 */
[----:B------:R-:W-:Y:S01]  /*6710*/  FMUL R12, R47, R16 ;  /* 0x000000102f0c7220 */ /* 0x000fe20000400000 */
[----:B------:R-:W-:Y:S01]  /*6720*/  FFMA R0, R49, R50, R0 ;  /* 0x0000003231007223 */ /* 0x000fe20000000000 */
[C---:B------:R-:W-:Y:S01]  /*6730*/  FMUL R10, R47.reuse, R14 ;  /* 0x0000000e2f0a7220 */ /* 0x040fe20000400000 */
[C---:B------:R-:W-:Y:S01]  /*6740*/  FMUL R13, R47.reuse, R17 ;  /* 0x000000112f0d7220 */ /* 0x040fe20000400000 */
[----:B------:R-:W-:Y:S01]  /*6750*/  FMUL R16, R47, R20 ;  /* 0x000000142f107220 */ /* 0x000fe20000400000 */
[----:B------:R-:W-:Y:S01]  /*6760*/  FFMA R2, R49, R51, R2 ;  /* 0x0000003331027223 */ /* 0x000fe20000000002 */
[C---:B------:R-:W-:Y:S01]  /*6770*/  FMUL R14, R47.reuse, R18 ;  /* 0x000000122f0e7220 */ /* 0x040fe20000400000 */
        /* <DEDUP_REMOVED lines=8> */
[----:B------:R-:W-:Y:S01]  /*6800*/  LOP3.LUT R32, R57, 0xffff0000, RZ, 0xc0, !PT ;  /* 0xffff000039207812 */ /* 0x000fe200078ec0ff */
[C---:B------:R-:W-:Y:S01]  /*6810*/  FMUL R26, R47.reuse, R30 ;  /* 0x0000001e2f1a7220 */ /* 0x040fe20000400000 */
[----:B------:R-:W-:Y:S01]  /*6820*/  FMUL R29, R47, R33 ;  /* 0x000000212f1d7220 */ /* 0x000fe20000400000 */
[----:B------:R-:W-:Y:S01]  /*6830*/  SHF.L.U32 R33, R58, 0x10, RZ ;  /* 0x000000103a217819 */ /* 0x000fe200000006ff */
[----:B------:R-:W-:Y:S01]  /*6840*/  FFMA R3, R49, R52, R3 ;  /* 0x0000003431037223 */ /* 0x000fe20000000003 */
[----:B------:R-:W-:Y:S01]  /*6850*/  F2FP.BF16.F32.PACK_AB R52, R2, R0 ;  /* 0x000000000234723e */ /* 0x000fe200000010ff */
[----:B------:R-:W-:Y:S01]  /*6860*/  FMUL R7, R47, R7 ;  /* 0x000000072f077220 */ /* 0x000fe20000400000 */
[----:B------:R-:W-:Y:S01]  /*6870*/  SHF.L.U32 R0, R59, 0x10, RZ ;  /* 0x000000103b007819 */ /* 0x000fe200000006ff */
[----:B------:R-:W-:Y:S01]  /*6880*/  FMUL R30, R47, R34 ;  /* 0x000000222f1e7220 */ /* 0x000fe20000400000 */
[----:B------:R-:W-:Y:S01]  /*6890*/  LOP3.LUT R34, R58, 0xffff0000, RZ, 0xc0, !PT ;  /* 0xffff00003a227812 */ /* 0x000fe200078ec0ff */
[----:B------:R-:W-:Y:S01]  /*68a0*/  FFMA R7, R49, R32, R7 ;  /* 0x0000002031077223 */ /* 0x000fe20000000007 */
[----:B------:R-:W-:Y:S01]  /*68b0*/  LOP3.LUT R2, R59, 0xffff0000, RZ, 0xc0, !PT ;  /* 0xffff00003b027812 */ /* 0x000fe200078ec0ff */
[----:B------:R-:W-:Y:S01]  /*68c0*/  FFMA R4, R49, R33, R4 ;  /* 0x0000002131047223 */ /* 0x000fe20000000004 */
[----:B------:R-:W-:Y:S01]  /*68d0*/  FMUL R11, R47, R11 ;  /* 0x0000000b2f0b7220 */ /* 0x000fe20000400000 */
[----:B------:R-:W-:Y:S01]  /*68e0*/  FFMA R5, R49, R34, R5 ;  /* 0x0000002231057223 */ /* 0x000fe20000000005 */
[----:B------:R-:W-:Y:S01]  /*68f0*/  F2FP.BF16.F32.PACK_AB R53, R7, R3 ;  /* 0x000000030735723e */ /* 0x000fe200000010ff */
[C---:B------:R-:W-:Y:S01]  /*6900*/  FFMA R6, R49.reuse, R0, R6 ;  /* 0x0000000031067223 */ /* 0x040fe20000000006 */
[C---:B------:R-:W-:Y:S01]  /*6910*/  SHF.L.U32 R0, R64.reuse, 0x10, RZ ;  /* 0x0000001040007819 */ /* 0x040fe200000006ff */
[----:B------:R-:W-:Y:S01]  /*6920*/  FFMA R11, R49, R2, R11 ;  /* 0x00000002310b7223 */ /* 0x000fe2000000000b */
[----:B------:R-:W-:Y:S01]  /*6930*/  LOP3.LUT R2, R64, 0xffff0000, RZ, 0xc0, !PT ;  /* 0xffff000040027812 */ /* 0x000fe200078ec0ff */
[----:B------:R-:W-:Y:S01]  /*6940*/  FMUL R15, R47, R15 ;  /* 0x0000000f2f0f7220 */ /* 0x000fe20000400000 */
[----:B------:R-:W-:Y:S01]  /*6950*/  SHF.L.U32 R3, R65, 0x10, RZ ;  /* 0x0000001041037819 */ /* 0x000fe200000006ff */
[----:B------:R-:W-:Y:S01]  /*6960*/  FFMA R8, R49, R0, R8 ;  /* 0x0000000031087223 */ /* 0x000fe20000000008 */
[----:B------:R-:W-:Y:S01]  /*6970*/  LOP3.LUT R0, R65, 0xffff0000, RZ, 0xc0, !PT ;  /* 0xffff000041007812 */ /* 0x000fe200078ec0ff */
[C---:B------:R-:W-:Y:S01]  /*6980*/  FFMA R9, R49.reuse, R2, R9 ;  /* 0x0000000231097223 */ /* 0x040fe20000000009 */
[C---:B------:R-:W-:Y:S01]  /*6990*/  SHF.L.U32 R2, R66.reuse, 0x10, RZ ;  /* 0x0000001042027819 */ /* 0x040fe200000006ff */
[----:B------:R-:W-:Y:S01]  /*69a0*/  FFMA R10, R49, R3, R10 ;  /* 0x00000003310a7223 */ /* 0x000fe2000000000a */
[----:B------:R-:W-:Y:S01]  /*69b0*/  SHF.L.U32 R3, R67, 0x10, RZ ;  /* 0x0000001043037819 */ /* 0x000fe200000006ff */
[C---:B------:R-:W-:Y:S01]  /*69c0*/  FFMA R15, R49.reuse, R0, R15 ;  /* 0x00000000310f7223 */ /* 0x040fe2000000000f */
[----:B------:R-:W-:Y:S01]  /*69d0*/  LOP3.LUT R0, R66, 0xffff0000, RZ, 0xc0, !PT ;  /* 0xffff000042007812 */ /* 0x000fe200078ec0ff */
[----:B------:R-:W-:Y:S01]  /*69e0*/  FFMA R12, R49, R2, R12 ;  /* 0x00000002310c7223 */ /* 0x000fe2000000000c */
[C---:B------:R-:W-:Y:S01]  /*69f0*/  SHF.L.U32 R2, R72.reuse, 0x10, RZ ;  /* 0x0000001048027819 */ /* 0x040fe200000006ff */
[----:B------:R-:W-:Y:S01]  /*6a00*/  FMUL R19, R47, R19 ;  /* 0x000000132f137220 */ /* 0x000fe20000400000 */
[----:B------:R-:W-:Y:S01]  /*6a10*/  F2FP.BF16.F32.PACK_AB R54, R5, R4 ;  /* 0x000000040536723e */ /* 0x000fe200000010ff */
[----:B------:R-:W-:Y:S01]  /*6a20*/  FFMA R13, R49, R0, R13 ;  /* 0x00000000310d7223 */ /* 0x000fe2000000000d */
[----:B------:R-:W-:Y:S01]  /*6a30*/  LOP3.LUT R0, R67, 0xffff0000, RZ, 0xc0, !PT ;  /* 0xffff000043007812 */ /* 0x000fe200078ec0ff */
[----:B------:R-:W-:Y:S01]  /*6a40*/  FFMA R14, R49, R3, R14 ;  /* 0x00000003310e7223 */ /* 0x000fe2000000000e */
[----:B------:R-:W-:Y:S01]  /*6a50*/  LOP3.LUT R3, R72, 0xffff0000, RZ, 0xc0, !PT ;  /* 0xffff000048037812 */ /* 0x000fe200078ec0ff */
[----:B------:R-:W-:Y:S01]  /*6a60*/  FMUL R23, R47, R23 ;  /* 0x000000172f177220 */ /* 0x000fe20000400000 */
[----:B------:R-:W-:Y:S01]  /*6a70*/  F2FP.BF16.F32.PACK_AB R55, R11, R6 ;  /* 0x000000060b37723e */ /* 0x000fe200000010ff */
[----:B------:R-:W-:Y:S01]  /*6a80*/  FFMA R19, R49, R0, R19 ;  /* 0x0000000031137223 */ /* 0x000fe20000000013 */
[----:B------:R-:W-:Y:S01]  /*6a90*/  SHF.L.U32 R0, R73, 0x10, RZ ;  /* 0x0000001049007819 */ /* 0x000fe200000006ff */
[----:B------:R-:W-:Y:S01]  /*6aa0*/  FFMA R16, R49, R2, R16 ;  /* 0x0000000231107223 */ /* 0x000fe20000000010 */
[----:B------:R-:W-:Y:S01]  /*6ab0*/  LOP3.LUT R2, R73, 0xffff0000, RZ, 0xc0, !PT ;  /* 0xffff000049027812 */ /* 0x000fe200078ec0ff */
[----:B------:R-:W-:Y:S01]  /*6ac0*/  FFMA R17, R49, R3, R17 ;  /* 0x0000000331117223 */ /* 0x000fe20000000011 */
[----:B------:R-:W-:Y:S01]  /*6ad0*/  SHF.L.U32 R3, R75, 0x10, RZ ;  /* 0x000000104b037819 */ /* 0x000fe200000006ff */
[----:B------:R-:W-:Y:S01]  /*6ae0*/  FFMA R18, R49, R0, R18 ;  /* 0x0000000031127223 */ /* 0x000fe20000000012 */
[C---:B------:R-:W-:Y:S01]  /*6af0*/  SHF.L.U32 R0, R74.reuse, 0x10, RZ ;  /* 0x000000104a007819 */ /* 0x040fe200000006ff */
[----:B------:R1:W-:Y:S01]  /*6b00*/  STS.128 [R104], R52 ;  /* 0x0000003468007388 */ /* 0x0003e20000000c00 */
[----:B------:R-:W-:Y:S01]  /*6b10*/  F2FP.BF16.F32.PACK_AB R8, R9, R8 ;  /* 0x000000080908723e */ /* 0x000fe200000010ff */
[C---:B------:R-:W-:Y:S01]  /*6b20*/  FFMA R23, R49.reuse, R2, R23 ;  /* 0x0000000231177223 */ /* 0x040fe20000000017 */
[----:B------:R-:W-:Y:S01]  /*6b30*/  LOP3.LUT R2, R74, 0xffff0000, RZ, 0xc0, !PT ;  /* 0xffff00004a027812 */ /* 0x000fe200078ec0ff */
[----:B------:R-:W-:Y:S01]  /*6b40*/  FFMA R20, R49, R0, R20 ;  /* 0x0000000031147223 */ /* 0x000fe20000000014 */
[----:B------:R-:W-:Y:S01]  /*6b50*/  LOP3.LUT R0, R75, 0xffff0000, RZ, 0xc0, !PT ;  /* 0xffff00004b007812 */ /* 0x000fe200078ec0ff */
[----:B------:R-:W-:Y:S01]  /*6b60*/  FMUL R27, R47, R27 ;  /* 0x0000001b2f1b7220 */ /* 0x000fe20000400000 */
[----:B------:R-:W-:Y:S01]  /*6b70*/  F2FP.BF16.F32.PACK_AB R9, R15, R10 ;  /* 0x0000000a0f09723e */ /* 0x000fe200000010ff */
[C---:B------:R-:W-:Y:S01]  /*6b80*/  FFMA R21, R49.reuse, R2, R21 ;  /* 0x0000000231157223 */ /* 0x040fe20000000015 */
[C---:B------:R-:W-:Y:S01]  /*6b90*/  FFMA R22, R49.reuse, R3, R22 ;  /* 0x0000000331167223 */ /* 0x040fe20000000016 */
[----:B------:R-:W-:Y:S01]  /*6ba0*/  FFMA R27, R49, R0, R27 ;  /* 0x00000000311b7223 */ /* 0x000fe2000000001b */
[C---:B------:R-:W-:Y:S01]  /*6bb0*/  SHF.L.U32 R2, R80.reuse, 0x10, RZ ;  /* 0x0000001050027819 */ /* 0x040fe200000006ff */
[C---:B------:R-:W-:Y:S01]  /*6bc0*/  FMUL R31, R47.reuse, R31 ;  /* 0x0000001f2f1f7220 */ /* 0x040fe20000400000 */
[----:B------:R-:W-:Y:S01]  /*6bd0*/  LOP3.LUT R0, R80, 0xffff0000, RZ, 0xc0, !PT ;  /* 0xffff000050007812 */ /* 0x000fe200078ec0ff */
[----:B------:R-:W-:Y:S01]  /*6be0*/  FMUL R35, R47, R35 ;  /* 0x000000232f237220 */ /* 0x000fe20000400000 */
[----:B------:R-:W-:Y:S01]  /*6bf0*/  SHF.L.U32 R3, R81, 0x10, RZ ;  /* 0x0000001051037819 */ /* 0x000fe200000006ff */
[----:B------:R-:W-:Y:S01]  /*6c00*/  FFMA R24, R49, R2, R24 ;  /* 0x0000000231187223 */ /* 0x000fe20000000018 */
[----:B------:R-:W-:Y:S01]  /*6c10*/  F2FP.BF16.F32.PACK_AB R10, R13, R12 ;  /* 0x0000000c0d0a723e */ /* 0x000fe200000010ff */
[----:B------:R-:W-:Y:S01]  /*6c20*/  FFMA R25, R49, R0, R25 ;  /* 0x0000000031197223 */ /* 0x000fe20000000019 */
[----:B------:R-:W-:Y:S01]  /*6c30*/  F2FP.BF16.F32.PACK_AB R11, R19, R14 ;  /* 0x0000000e130b723e */ /* 0x000fe200000010ff */
[----:B------:R-:W-:Y:S01]  /*6c40*/  FFMA R26, R49, R3, R26 ;  /* 0x00000003311a7223 */ /* 0x000fe2000000001a */
[----:B------:R-:W-:Y:S02]  /*6c50*/  LOP3.LUT R0, R81, 0xffff0000, RZ, 0xc0, !PT ;  /* 0xffff000051007812 */ /* 0x000fe400078ec0ff */
[C---:B------:R-:W-:Y:S01]  /*6c60*/  SHF.L.U32 R2, R82.reuse, 0x10, RZ ;  /* 0x0000001052027819 */ /* 0x040fe200000006ff */
[----:B------:R1:W-:Y:S01]  /*6c70*/  STS.128 [R103+0x10], R8 ;  /* 0x0000100867007388 */ /* 0x0003e20000000c00 */
[----:B------:R-:W-:Y:S01]  /*6c80*/  LOP3.LUT R3, R82, 0xffff0000, RZ, 0xc0, !PT ;  /* 0xffff000052037812 */ /* 0x000fe200078ec0ff */
[----:B------:R-:W-:Y:S01]  /*6c90*/  FFMA R31, R49, R0, R31 ;  /* 0x00000000311f7223 */ /* 0x000fe2000000001f */
[----:B------:R-:W-:Y:S01]  /*6ca0*/  SHF.L.U32 R4, R83, 0x10, RZ ;  /* 0x0000001053047819 */ /* 0x000fe200000006ff */
[----:B------:R-:W-:Y:S01]  /*6cb0*/  FFMA R28, R49, R2, R28 ;  /* 0x00000002311c7223 */ /* 0x000fe2000000001c */
[----:B------:R-:W-:Y:S01]  /*6cc0*/  F2FP.BF16.F32.PACK_AB R16, R17, R16 ;  /* 0x000000101110723e */ /* 0x000fe200000010ff */
[----:B------:R-:W-:Y:S01]  /*6cd0*/  FFMA R29, R49, R3, R29 ;  /* 0x00000003311d7223 */ /* 0x000fe2000000001d */
[----:B------:R-:W-:Y:S01]  /*6ce0*/  LOP3.LUT R5, R83, 0xffff0000, RZ, 0xc0, !PT ;  /* 0xffff000053057812 */ /* 0x000fe200078ec0ff */
[----:B------:R-:W-:Y:S01]  /*6cf0*/  FFMA R30, R49, R4, R30 ;  /* 0x00000004311e7223 */ /* 0x000fe2000000001e */
[----:B------:R-:W-:Y:S02]  /*6d00*/  F2FP.BF16.F32.PACK_AB R17, R23, R18 ;  /* 0x000000121711723e */ /* 0x000fe400000010ff */
[----:B------:R-:W-:Y:S01]  /*6d10*/  F2FP.BF16.F32.PACK_AB R18, R21, R20 ;  /* 0x000000141512723e */ /* 0x000fe200000010ff */
[----:B------:R-:W-:Y:S01]  /*6d20*/  FFMA R35, R49, R5, R35 ;  /* 0x0000000531237223 */ /* 0x000fe20000000023 */
[----:B------:R-:W-:Y:S02]  /*6d30*/  F2FP.BF16.F32.PACK_AB R19, R27, R22 ;  /* 0x000000161b13723e */ /* 0x000fe400000010ff */
[----:B------:R-:W-:Y:S02]  /*6d40*/  F2FP.BF16.F32.PACK_AB R24, R25, R24 ;  /* 0x000000181918723e */ /* 0x000fe400000010ff */
[----:B------:R-:W-:Y:S01]  /*6d50*/  F2FP.BF16.F32.PACK_AB R25, R31, R26 ;  /* 0x0000001a1f19723e */ /* 0x000fe200000010ff */
[----:B------:R1:W-:Y:S01]  /*6d60*/  STS.128 [R102+0x20], R16 ;  /* 0x0000201066007388 */ /* 0x0003e20000000c00 */
[----:B------:R-:W-:Y:S02]  /*6d70*/  F2FP.BF16.F32.PACK_AB R26, R29, R28 ;  /* 0x0000001c1d1a723e */ /* 0x000fe400000010ff */
[----:B------:R-:W-:Y:S05]  /*6d80*/  F2FP.BF16.F32.PACK_AB R27, R35, R30 ;  /* 0x0000001e231b723e */ /* 0x000fea00000010ff */
[----:B------:R1:W-:Y:S01]  /*6d90*/  STS.128 [R110+0x30], R24 ;  /* 0x000030186e007388 */ /* 0x0003e20000000c00 */
[----:B------:R-:W-:Y:S01]  /*6da0*/  @!PT LDS RZ, [RZ] ;  /* 0x00000000fffff984 */ /* 0x000fe20000000800 */
[----:B------:R-:W-:Y:S01]  /*6db0*/  @!PT LDS RZ, [RZ] ;  /* 0x00000000fffff984 */ /* 0x000fe20000000800 */
[----:B------:R-:W-:Y:S01]  /*6dc0*/  @!PT LDS RZ, [RZ] ;  /* 0x00000000fffff984 */ /* 0x000fe20000000800 */
[----:B------:R-:W-:Y:S01]  /*6dd0*/  @!PT LDS RZ, [RZ] ;  /* 0x00000000fffff984 */ /* 0x000fe20000000800 */
[----:B------:R2:W-:Y:S07]  /*6de0*/  MEMBAR.ALL.CTA ;  /* 0x0000000000007992 */ /* 0x0005ee0000008000 */
[----:B--2---:R-:W2:Y:S02]  /*6df0*/  FENCE.VIEW.ASYNC.S ;  /* 0x00000000000073c6 */ /* 0x004ea40000000000 */
[----:B--2---:R-:W-:Y:S06]  /*6e00*/  BAR.SYNC.DEFER_BLOCKING 0x1, 0x80 ;  /* 0x0042000000007b1d */ /* 0x004fec0000010000 */
[----:B------:R-:W-:Y:S05]  /*6e10*/  @P0 BRA `(.L_x_117) ;  /* 0x0000000000280947 */ /* 0x000fea0003800000 */
[----:B------:R-:W-:Y:S02]  /*6e20*/  UIADD3 UR4, UPT, UPT, UR48, 0x200, URZ ;  /* 0x0000020030047890 */ /* 0x000fe4000fffe0ff */
[----:B------:R-:W-:Y:S01]  /*6e30*/  UIADD3 UR6, UP0, UPT, UR52, 0x680, URZ ;  /* 0x0000068034067890 */ /* 0x000fe2000ff1e0ff */
[----:B------:R-:W-:Y:S03]  /*6e40*/  UMOV UR43, UR36 ;  /* 0x00000024002b7c82 */ /* 0x000fe60008000000 */
[----:B------:R-:W-:Y:S01]  /*6e50*/  MOV R97, UR4 ;  /* 0x0000000400617c02 */ /* 0x000fe20008000f00 */
[----:B------:R-:W-:Y:S03]  /*6e60*/  UIADD3.X UR7, UPT, UPT, URZ, UR53, URZ, UP0, !UPT ;  /* 0x00000035ff077290 */ /* 0x000fe600087fe4ff */
[----:B------:R-:W-:Y:S11]  /*6e70*/  R2UR UR40, R97 ;  /* 0x00000000612872ca */ /* 0x000ff600000e0000 */
[----:B------:R-:W-:Y:S02]  /*6e80*/  @!UPT UIADD3 URZ, UPT, UPT, URZ, URZ, URZ ;  /* 0x000000fffffff290 */ /* 0x000fe4000fffe0ff */
[----:B------:R2:W-:Y:S01]  /*6e90*/  UTMASTG.3D [UR40], [UR6] ;  /* 0x00000028060073b5 */ /* 0x0005e20008010000 */
[----:B------:R0:W-:Y:S01]  /*6ea0*/  UTMACMDFLUSH ;  /* 0x00000000000079b7 */ /* 0x0001e20000000000 */
[----:B--2---:R-:W-:Y:S04]  /*6eb0*/  DEPBAR.LE SB0, 0x1 ;  /* 0x000080400000791a */ /* 0x004fe80000000000 */
.L_x_117:
[----:B------:R-:W-:Y:S05]  /*6ec0*/  BSYNC.RECONVERGENT B0 ;  /* 0x0000000000007941 */ /* 0x000fea0003800200 */
.L_x_116:
[----:B------:R-:W-:Y:S01]  /*6ed0*/  BAR.SYNC.DEFER_BLOCKING 0x1, 0x80 ;  /* 0x0042000000007b1d */ /* 0x000fe20000010000 */
[----:B------:R-:W-:Y:S01]  /*6ee0*/  ISETP.NE.AND P1, PT, R111, RZ, PT ;  /* 0x000000ff6f00720c */ /* 0x000fe20003f25270 */
[----:B------:R-:W-:Y:S01]  /*6ef0*/  UISETP.NE.AND UP0, UPT, UR49, URZ, UPT ;  /* 0x000000ff3100728c */ /* 0x000fe2000bf05270 */
[----:B------:R-:W-:Y:S11]  /*6f00*/  LEA R2, R60, UR48, 0x3 ;  /* 0x000000303c027c11 */ /* 0x000ff6000f8e18ff */
[----:B------:R-:W-:Y:S01]  /*6f10*/  @P1 SHF.L.U32 R3, R101, 0x1f, RZ ;  /* 0x0000001f65031819 */ /* 0x000fe200000006ff */
[----:B------:R-:W-:Y:S06]  /*6f20*/  BRA.U !UP0, `(.L_x_118) ;  /* 0x0000000108247547 */ /* 0x000fec000b800000 */
[----:B------:R-:W-:Y:S01]  /*6f30*/  IMAD.U32 R4, RZ, RZ, UR51 ;  /* 0x00000033ff047e24 */ /* 0x000fe2000f8e00ff */
[----:B------:R-:W-:Y:S01]  /*6f40*/  MOV R0, UR37 ;  /* 0x0000002500007c02 */ /* 0x000fe20008000f00 */
[----:B------:R-:W-:Y:S03]  /*6f50*/  UIADD3 UR51, UPT, UPT, UR51, 0x1, URZ ;  /* 0x0000000133337890 */ /* 0x000fe6000fffe0ff */
[----:B------:R-:W-:Y:S01]  /*6f60*/  @P1 LEA R4, R4, UR48, 0x3 ;  /* 0x0000003004041c11 */ /* 0x000fe2000f8e18ff */
[----:B------:R-:W-:Y:S04]  /*6f70*/  UISETP.NE.AND UP0, UPT, UR51, 0x4, UPT ;  /* 0x000000043300788c */ /* 0x000fe8000bf05270 */
[----:B------:R-:W-:Y:S01]  /*6f80*/  @P1 VIADD R4, R4, 0x60 ;  /* 0x0000006004041836 */ /* 0x000fe20000000000 */
[----:B------:R-:W-:Y:S04]  /*6f90*/  USEL UR51, UR51, URZ, UP0 ;  /* 0x000000ff33337287 */ /* 0x000fe80008000000 */
[----:B------:R-:W-:Y:S04]  /*6fa0*/  @P1 PRMT R0, R0, 0x654, R4 ;  /* 0x0000065400001816 */ /* 0x000fe80000000004 */
[----:B------:R2:W-:Y:S04]  /*6fb0*/  @P1 SYNCS.ARRIVE.TRANS64.RED.A1T0 RZ, [R0+URZ], RZ ;  /* 0x000000ff00ff19a7 */ /* 0x0005e800081004ff */
.L_x_118:
[----:B------:R-:W4:Y:S01]  /*6fc0*/  @P1 SYNCS.PHASECHK.TRANS64.TRYWAIT P0, [R2+URZ+0x40], R3 ;  /* 0x00004003020015a7 */ /* 0x000f2200080011ff */
[----:B------:R-:W-:Y:S01]  /*6fd0*/  BSSY B1, `(.L_x_119) ;  /* 0x0000016000017945 */ /* 0x000fe20003800000 */
[----:B----4-:R-:W-:Y:S03]  /*6fe0*/  @P1 SEL R61, RZ, 0x1, !P0 ;  /* 0x00000001ff3d1807 */ /* 0x010fe60004000000 */
[----:B------:R-:W-:Y:S05]  /*6ff0*/  @!P1 BRA `(.L_x_120) ;  /* 0x00000000004c9947 */ /* 0x000fea0003800000 */
[----:B------:R-:W-:Y:S01]  /*7000*/  ISETP.NE.AND P0, PT, R61, RZ, PT ;  /* 0x000000ff3d00720c */ /* 0x000fe20003f05270 */
[----:B------:R-:W-:Y:S01]  /*7010*/  BSSY B0, `(.L_x_121) ;  /* 0x000000b000007945 */ /* 0x000fe20003800000 */
[----:B------:R-:W-:Y:S11]  /*7020*/  ISETP.NE.AND P1, PT, R62, RZ, PT ;  /* 0x000000ff3e00720c */ /* 0x000ff60003f25270 */
[----:B------:R-:W-:Y:S02]  /*7030*/  @!UPT UIADD3 URZ, UPT, UPT, URZ, URZ, URZ ;  /* 0x000000fffffff290 */ /* 0x000fe4000fffe0ff */
[C---:B------:R-:W-:Y:S01]  /*7040*/  @P1 IMAD R6, R60.reuse, 0x2000, R104 ;  /* 0x000020003c061824 */ /* 0x040fe200078e0268 */
[C---:B------:R-:W-:Y:S01]  /*7050*/  @P1 LEA R4, R60.reuse, R102, 0xd ;  /* 0x000000663c041211 */ /* 0x040fe200078e68ff */
[C---:B------:R-:W-:Y:S02]  /*7060*/  @P1 IMAD R5, R60.reuse, 0x2000, R103 ;  /* 0x000020003c051824 */ /* 0x040fe400078e0267 */
[----:B------:R-:W-:Y:S01]  /*7070*/  @P1 IMAD R3, R60, 0x2000, R110 ;  /* 0x000020003c031824 */ /* 0x000fe200078e026e */
[----:B------:R-:W-:Y:S06]  /*7080*/  @P0 BRA `(.L_x_122) ;  /* 0x00000000000c0947 */ /* 0x000fec0003800000 */
[----:B--2---:R-:W-:Y:S04]  /*7090*/  SHF.L.U32 R0, R101, 0x1f, RZ ;  /* 0x0000001f65007819 */ /* 0x004fe800000006ff */
[----:B------:R-:W2:Y:S02]  /*70a0*/  SYNCS.PHASECHK.TRANS64.TRYWAIT P0, [R2+URZ+0x40], R0 ;  /* 0x00004000020075a7 */ /* 0x000ea400080011ff */
[----:B--2---:R-:W-:Y:S05]  /*70b0*/  @!P0 BRA `(.L_x_123) ;  /* 0x0000003000b08947 */ /* 0x004fea0003800000 */
.L_x_122:
[----:B------:R-:W-:Y:S05]  /*70c0*/  BSYNC B0 ;  /* 0x0000000000007941 */ /* 0x000fea0003800000 */
.L_x_121:
[----:B------:R-:W-:Y:S02]  /*70d0*/  ISETP.NE.AND P0, PT, R62, RZ, PT ;  /* 0x000000ff3e00720c */ /* 0x000fe40003f05270 */
[----:B------:R-:W-:Y:S11]  /*70e0*/  IADD3 R60, PT, PT, R60, 0x1, RZ ;  /* 0x000000013c3c7810 */ /* 0x000ff60007ffe0ff */
[----:B------:R4:W1:Y:S04]  /*70f0*/  @P0 LDS.128 R56, [R6] ;  /* 0x0000000006380984 */ /* 0x0008680000000c00 */
[----:B------:R4:W1:Y:S04]  /*7100*/  @P0 LDS.128 R64, [R5+0x10] ;  /* 0x0000100005400984 */ /* 0x0008680000000c00 */
[----:B------:R4:W1:Y:S04]  /*7110*/  @P0 LDS.128 R72, [R4+0x20] ;  /* 0x0000200004480984 */ /* 0x0008680000000c00 */
[----:B------:R4:W1:Y:S02]  /*7120*/  @P0 LDS.128 R80, [R3+0x30] ;  /* 0x0000300003500984 */ /* 0x0008640000000c00 */
.L_x_120:
[----:B------:R-:W-:Y:S05]  /*7130*/  BSYNC B1 ;  /* 0x0000000000017941 */ /* 0x000fea0003800000 */
.L_x_119:
[----:B--2---:R-:W-:Y:S05]  /*7140*/  VIADD R0, R48, 0x20 ;  /* 0x0000002030007836 */ /* 0x004fea0000000000 */
[----:B------:R-:W-:Y:S04]  /*7150*/  SHF.R.U32.HI R0, RZ, 0x15, R0 ;  /* 0x00000015ff007819 */ /* 0x000fe80000011600 */
[----:B------:R-:W-:Y:S11]  /*7160*/  LOP3.LUT P0, RZ, R0, 0x3, R96, 0x48, !PT ;  /* 0x0000000300ff7812 */ /* 0x000ff60007804860 */
[----:B------:R-:W-:Y:S02]  /*7170*/  @!UPT UIADD3 URZ, UPT, UPT, URZ, URZ, URZ ;  /* 0x000000fffffff290 */ /* 0x000fe4000fffe0ff */
[----:B------:R-:W-:Y:S05]  /*7180*/  @!P0 BRA `(.L_x_124) ;  /* 0x0000000000408947 */ /* 0x000fea0003800000 */
[----:B------:R-:W2:Y:S01]  /*7190*/  LDCU.64 UR8, c[0x4][0x70] ;  /* 0x01000e00ff0877ac */ /* 0x000ea20008000a00 */
[----:B----4-:R-:W-:Y:S01]  /*71a0*/  MOV R3, 0x0 ;  /* 0x0000000000037802 */ /* 0x010fe20000000f00 */
[----:B------:R-:W-:Y:S02]  /*71b0*/  HFMA2 R12, -RZ, RZ, 0, 5.9604644775390625e-08 ;  /* 0x00000001ff0c7431 */ /* 0x000fe400000001ff */
[----:B-1----:R-:W-:Y:S02]  /*71c0*/  IMAD.MOV.U32 R8, RZ, RZ, 0x192 ;  /* 0x00000192ff087424 */ /* 0x002fe400078e00ff */
[----:B------:R-:W-:Y:S01]  /*71d0*/  IMAD.MOV.U32 R13, RZ, RZ, RZ ;  /* 0x000000ffff0d7224 */ /* 0x000fe200078e00ff */
[----:B------:R-:W1:Y:S01]  /*71e0*/  LDCU.64 UR6, c[0x4][0x78] ;  /* 0x01000f00ff0677ac */ /* 0x000e620008000a00 */
[----:B------:R-:W4:Y:S01]  /*71f0*/  LDC.64 R2, c[0x4][R3] ;  /* 0x0100000003027b82 */ /* 0x000f220000000a00 */
[----:B------:R-:W5:Y:S01]  /*7200*/  LDCU.64 UR4, c[0x4][0x10] ;  /* 0x01000200ff0477ac */ /* 0x000f620008000a00 */
[----:B--2---:R-:W-:Y:S01]  /*7210*/  MOV R5, UR9 ;  /* 0x0000000900057c02 */ /* 0x004fe20008000f00 */
[----:B------:R-:W-:Y:S01]  /*7220*/  IMAD.U32 R4, RZ, RZ, UR8 ;  /* 0x00000008ff047e24 */ /* 0x000fe2000f8e00ff */
[----:B-1----:R-:W-:Y:S01]  /*7230*/  MOV R7, UR7 ;  /* 0x0000000700077c02 */ /* 0x002fe20008000f00 */
[----:B------:R-:W-:Y:S01]  /*7240*/  IMAD.U32 R6, RZ, RZ, UR6 ;  /* 0x00000006ff067e24 */ /* 0x000fe2000f8e00ff */
[----:B-----5:R-:W-:Y:S01]  /*7250*/  MOV R11, UR5 ;  /* 0x00000005000b7c02 */ /* 0x020fe20008000f00 */
[----:B------:R-:W-:Y:S02]  /*7260*/  IMAD.U32 R10, RZ, RZ, UR4 ;  /* 0x00000004ff0a7e24 */ /* 0x000fe4000f8e00ff */
[----:B------:R-:W-:Y:S07]  /*7270*/  LEPC R20, `(.L_x_124) ;  /* 0x000000001014794e */ /* 0x000fee0000000000 */
[----:B---34-:R-:W-:Y:S05]  /*7280*/  CALL.ABS.NOINC R2 ;  /* 0x0000000002007343 */ /* 0x018fea0003c00000 */
.L_x_124:
[----:B------:R-:W-:Y:S01]  /*7290*/  ISETP.NE.AND P6, PT, R111, RZ, PT ;  /* 0x000000ff6f00720c */ /* 0x000fe20003fc5270 */
[----:B------:R-:W-:Y:S05]  /*72a0*/  WARPSYNC.ALL ;  /* 0x0000000000007948 */ /* 0x000fea0003800000 */
[----:B------:R-:W-:Y:S01]  /*72b0*/  R2UR UR4, R48 ;  /* 0x00000000300472ca */ /* 0x000fe200000e0000 */
[----:B------:R-:W-:Y:S01]  /*72c0*/  BSSY.RECONVERGENT B0, `(.L_x_125) ;  /* 0x000008f000007945 */ /* 0x000fe20003800200 */
[----:B------:R-:W-:Y:S02]  /*72d0*/  MOV R50, UR51 ;  /* 0x0000003300327c02 */ /* 0x000fe40008000f00 */
[----:B-1--4-:R-:W-:Y:S02]  /*72e0*/  SHF.L.U32 R3, R56, 0x10, RZ ;  /* 0x0000001038037819 */ /* 0x012fe400000006ff */
[----:B------:R-:W-:Y:S02]  /*72f0*/  MOV R63, UR37 ;  /* 0x00000025003f7c02 */ /* 0x000fe40008000f00 */
[----:B------:R-:W-:Y:S02]  /*7300*/  @P6 LEA R50, R50, UR48, 0x3 ;  /* 0x0000003032326c11 */ /* 0x000fe4000f8e18ff */
[----:B------:R-:W-:Y:S02]  /*7310*/  LOP3.LUT R51, R57, 0xffff0000, RZ, 0xc0, !PT ;  /* 0xffff000039337812 */ /* 0x000fe400078ec0ff */
[----:B------:R-:W-:Y:S01]  /*7320*/  @P6 IADD3 R50, PT, PT, R50, 0x60, RZ ;  /* 0x0000006032326810 */ /* 0x000fe20007ffe0ff */
[----:B------:R-:W1:Y:S01]  /*7330*/  LDTM.x32 R4, tmem[UR4+0x20] ;  /* 0x00002004000479ee */ /* 0x000e6200082c0000 */
[----:B------:R-:W-:Y:S02]  /*7340*/  ISETP.NE.AND P0, PT, R106, RZ, PT ;  /* 0x000000ff6a00720c */ /* 0x000fe40003f05270 */
[----:B------:R-:W-:Y:S02]  /*7350*/  @P6 PRMT R63, R63, 0x654, R50 ;  /* 0x000006543f3f6816 */ /* 0x000fe40000000032 */
[----:B------:R-:W-:Y:S01]  /*7360*/  SHF.L.U32 R50, R57, 0x10, RZ ;  /* 0x0000001039327819 */ /* 0x000fe200000006ff */
[C---:B-1----:R-:W-:Y:S01]  /*7370*/  FMUL R0, R47.reuse, R4 ;  /* 0x000000042f007220 */ /* 0x042fe20000400000 */
[----:B------:R-:W-:Y:S01]  /*7380*/  LOP3.LUT R4, R56, 0xffff0000, RZ, 0xc0, !PT ;  /* 0xffff000038047812 */ /* 0x000fe200078ec0ff */
[C---:B------:R-:W-:Y:S01]  /*7390*/  FMUL R2, R47.reuse, R5 ;  /* 0x000000052f027220 */ /* 0x040fe20000400000 */
[----:B------:R-:W-:Y:S01]  /*73a0*/  FMUL R7, R47, R7 ;  /* 0x000000072f077220 */ /* 0x000fe20000400000 */
[----:B------:R-:W-:Y:S01]  /*73b0*/  FFMA R0, R49, R3, R0 ;  /* 0x0000000331007223 */ /* 0x000fe20000000000 */
[----:B------:R-:W-:Y:S01]  /*73c0*/  FMUL R3, R47, R6 ;  /* 0x000000062f037220 */ /* 0x000fe20000400000 */
[----:B------:R-:W-:Y:S01]  /*73d0*/  FFMA R2, R49, R4, R2 ;  /* 0x0000000431027223 */ /* 0x000fe20000000002 */
[C---:B------:R-:W-:Y:S01]  /*73e0*/  FMUL R4, R47.reuse, R8 ;  /* 0x000000082f047220 */ /* 0x040fe20000400000 */
[C---:B------:R-:W-:Y:S01]  /*73f0*/  FMUL R8, R47.reuse, R12 ;  /* 0x0000000c2f087220 */ /* 0x040fe20000400000 */
[C---:B------:R-:W-:Y:S01]  /*7400*/  FMUL R12, R47.reuse, R16 ;  /* 0x000000102f0c7220 */ /* 0x040fe20000400000 */
[C---:B------:R-:W-:Y:S01]  /*7410*/  FMUL R16, R47.reuse, R20 ;  /* 0x000000142f107220 */ /* 0x040fe20000400000 */
[----:B------:R-:W-:Y:S01]  /*7420*/  F2FP.BF16.F32.PACK_AB R52, R2, R0 ;  /* 0x000000000234723e */ /* 0x000fe200000010ff */
[C---:B------:R-:W-:Y:S01]  /*7430*/  FMUL R20, R47.reuse, R24 ;  /* 0x000000182f147220 */ /* 0x040fe20000400000 */
[C---:B------:R-:W-:Y:S01]  /*7440*/  LOP3.LUT R0, R58.reuse, 0xffff0000, RZ, 0xc0, !PT ;  /* 0xffff00003a007812 */ /* 0x040fe200078ec0ff */
[----:B------:R-:W-:Y:S01]  /*7450*/  FMUL R24, R47, R28 ;  /* 0x0000001c2f187220 */ /* 0x000fe20000400000 */
[----:B------:R-:W-:Y:S01]  /*7460*/  SHF.L.U32 R2, R59, 0x10, RZ ;  /* 0x000000103b027819 */ /* 0x000fe200000006ff */
[C---:B------:R-:W-:Y:S01]  /*7470*/  FMUL R28, R47.reuse, R32 ;  /* 0x000000202f1c7220 */ /* 0x040fe20000400000 */
[----:B------:R-:W-:Y:S01]  /*7480*/  SHF.L.U32 R32, R58, 0x10, RZ ;  /* 0x000000103a207819 */ /* 0x000fe200000006ff */
[----:B------:R-:W-:Y:S01]  /*7490*/  FMUL R5, R47, R9 ;  /* 0x000000092f057220 */ /* 0x000fe20000400000 */
[C---:B------:R-:W-:Y:S01]  /*74a0*/  FFMA R3, R49.reuse, R50, R3 ;  /* 0x0000003231037223 */ /* 0x040fe20000000003 */
[----:B------:R-:W-:Y:S01]  /*74b0*/  FFMA R7, R49, R51, R7 ;  /* 0x0000003331077223 */ /* 0x000fe20000000007 */
[----:B------:R-:W-:Y:S01]  /*74c0*/  FMUL R6, R47, R10 ;  /* 0x0000000a2f067220 */ /* 0x000fe20000400000 */
[----:B------:R-:W-:Y:S01]  /*74d0*/  FFMA R4, R49, R32, R4 ;  /* 0x0000002031047223 */ /* 0x000fe20000000004 */
[----:B------:R-:W-:Y:S01]  /*74e0*/  LOP3.LUT R32, R59, 0xffff0000, RZ, 0xc0, !PT ;  /* 0xffff00003b207812 */ /* 0x000fe200078ec0ff */
[----:B------:R-:W-:Y:S01]  /*74f0*/  FFMA R5, R49, R0, R5 ;  /* 0x0000000031057223 */ /* 0x000fe20000000005 */
[C---:B------:R-:W-:Y:S01]  /*7500*/  SHF.L.U32 R0, R64.reuse, 0x10, RZ ;  /* 0x0000001040007819 */ /* 0x040fe200000006ff */
[----:B------:R-:W-:Y:S01]  /*7510*/  FMUL R11, R47, R11 ;  /* 0x0000000b2f0b7220 */ /* 0x000fe20000400000 */
[----:B------:R-:W-:Y:S01]  /*7520*/  F2FP.BF16.F32.PACK_AB R53, R7, R3 ;  /* 0x000000030735723e */ /* 0x000fe200000010ff */
[C---:B------:R-:W-:Y:S01]  /*7530*/  FFMA R6, R49.reuse, R2, R6 ;  /* 0x0000000231067223 */ /* 0x040fe20000000006 */
[----:B------:R-:W-:Y:S01]  /*7540*/  LOP3.LUT R2, R64, 0xffff0000, RZ, 0xc0, !PT ;  /* 0xffff000040027812 */ /* 0x000fe200078ec0ff */
[----:B------:R-:W-:Y:S01]  /*7550*/  FFMA R11, R49, R32, R11 ;  /* 0x00000020310b7223 */ /* 0x000fe2000000000b */
[----:B------:R-:W-:Y:S01]  /*7560*/  SHF.L.U32 R3, R65, 0x10, RZ ;  /* 0x0000001041037819 */ /* 0x000fe200000006ff */
[----:B------:R-:W-:Y:S01]  /*7570*/  FFMA R8, R49, R0, R8 ;  /* 0x0000000031087223 */ /* 0x000fe20000000008 */
[----:B------:R-:W-:Y:S01]  /*7580*/  LOP3.LUT R0, R65, 0xffff0000, RZ, 0xc0, !PT ;  /* 0xffff000041007812 */ /* 0x000fe200078ec0ff */
[----:B------:R-:W-:Y:S01]  /*7590*/  FMUL R9, R47, R13 ;  /* 0x0000000d2f097220 */ /* 0x000fe20000400000 */
[----:B------:R-:W-:Y:S01]  /*75a0*/  F2FP.BF16.F32.PACK_AB R54, R5, R4 ;  /* 0x000000040536723e */ /* 0x000fe200000010ff */
[----:B------:R-:W-:Y:S01]  /*75b0*/  FMUL R10, R47, R14 ;  /* 0x0000000e2f0a7220 */ /* 0x000fe20000400000 */
[----:B------:R-:W-:Y:S01]  /*75c0*/  F2FP.BF16.F32.PACK_AB R55, R11, R6 ;  /* 0x000000060b37723e */ /* 0x000fe200000010ff */
[----:B------:R-:W-:Y:S01]  /*75d0*/  FMUL R15, R47, R15 ;  /* 0x0000000f2f0f7220 */ /* 0x000fe20000400000 */
[----:B------:R-:W-:Y:S01]  /*75e0*/  SHF.L.U32 R4, R81, 0x10, RZ ;  /* 0x0000001051047819 */ /* 0x000fe200000006ff */
[C---:B------:R-:W-:Y:S01]  /*75f0*/  FFMA R9, R49.reuse, R2, R9 ;  /* 0x0000000231097223 */ /* 0x040fe20000000009 */
[C---:B------:R-:W-:Y:S01]  /*7600*/  SHF.L.U32 R2, R66.reuse, 0x10, RZ ;  /* 0x0000001042027819 */ /* 0x040fe200000006ff */
[C---:B------:R-:W-:Y:S01]  /*7610*/  FFMA R10, R49.reuse, R3, R10 ;  /* 0x00000003310a7223 */ /* 0x040fe2000000000a */
[----:B------:R-:W-:Y:S01]  /*7620*/  LOP3.LUT R3, R66, 0xffff0000, RZ, 0xc0, !PT ;  /* 0xffff000042037812 */ /* 0x000fe200078ec0ff */
[----:B------:R-:W-:Y:S01]  /*7630*/  FFMA R15, R49, R0, R15 ;  /* 0x00000000310f7223 */ /* 0x000fe2000000000f */
[----:B------:R-:W-:Y:S01]  /*7640*/  SHF.L.U32 R0, R67, 0x10, RZ ;  /* 0x0000001043007819 */ /* 0x000fe200000006ff */
[----:B------:R-:W-:Y:S01]  /*7650*/  FMUL R13, R47, R17 ;  /* 0x000000112f0d7220 */ /* 0x000fe20000400000 */
[----:B------:R-:W-:Y:S01]  /*7660*/  F2FP.BF16.F32.PACK_AB R8, R9, R8 ;  /* 0x000000080908723e */ /* 0x000fe200000010ff */
[----:B------:R-:W-:Y:S01]  /*7670*/  FMUL R14, R47, R18 ;  /* 0x000000122f0e7220 */ /* 0x000fe20000400000 */
[----:B------:R-:W-:Y:S01]  /*7680*/  F2FP.BF16.F32.PACK_AB R9, R15, R10 ;  /* 0x0000000a0f09723e */ /* 0x000fe200000010ff */
[----:B------:R-:W-:Y:S01]  /*7690*/  FFMA R12, R49, R2, R12 ;  /* 0x00000002310c7223 */ /* 0x000fe2000000000c */
[----:B------:R-:W-:Y:S01]  /*76a0*/  LOP3.LUT R2, R67, 0xffff0000, RZ, 0xc0, !PT ;  /* 0xffff000043027812 */ /* 0x000fe200078ec0ff */
[----:B------:R-:W-:Y:S01]  /*76b0*/  FFMA R13, R49, R3, R13 ;  /* 0x00000003310d7223 */ /* 0x000fe2000000000d */
[----:B------:R-:W-:Y:S01]  /*76c0*/  SHF.L.U32 R3, R73, 0x10, RZ ;  /* 0x0000001049037819 */ /* 0x000fe200000006ff */
[----:B------:R-:W-:Y:S01]  /*76d0*/  FFMA R14, R49, R0, R14 ;  /* 0x00000000310e7223 */ /* 0x000fe2000000000e */
[C---:B------:R-:W-:Y:S01]  /*76e0*/  SHF.L.U32 R0, R72.reuse, 0x10, RZ ;  /* 0x0000001048007819 */ /* 0x040fe200000006ff */
[----:B------:R-:W-:Y:S01]  /*76f0*/  FMUL R19, R47, R19 ;  /* 0x000000132f137220 */ /* 0x000fe20000400000 */
[----:B------:R-:W-:Y:S01]  /*7700*/  F2FP.BF16.F32.PACK_AB R10, R13, R12 ;  /* 0x0000000c0d0a723e */ /* 0x000fe200000010ff */
[----:B------:R-:W-:Y:S01]  /*7710*/  FMUL R17, R47, R21 ;  /* 0x000000152f117220 */ /* 0x000fe20000400000 */
[----:B------:R-:W-:Y:S01]  /*7720*/  LOP3.LUT R5, R83, 0xffff0000, RZ, 0xc0, !PT ;  /* 0xffff000053057812 */ /* 0x000fe200078ec0ff */
[C---:B------:R-:W-:Y:S01]  /*7730*/  FFMA R19, R49.reuse, R2, R19 ;  /* 0x0000000231137223 */ /* 0x040fe20000000013 */
[----:B------:R-:W-:Y:S01]  /*7740*/  LOP3.LUT R2, R72, 0xffff0000, RZ, 0xc0, !PT ;  /* 0xffff000048027812 */ /* 0x000fe200078ec0ff */
[----:B------:R1:W-:Y:S01]  /*7750*/  STS.128 [R104+0x2000], R52 ;  /* 0x0020003468007388 */ /* 0x0003e20000000c00 */
[----:B------:R-:W-:Y:S01]  /*7760*/  FFMA R16, R49, R0, R16 ;  /* 0x0000000031107223 */ /* 0x000fe20000000010 */
[----:B------:R-:W-:Y:S01]  /*7770*/  LOP3.LUT R0, R73, 0xffff0000, RZ, 0xc0, !PT ;  /* 0xffff000049007812 */ /* 0x000fe200078ec0ff */
[----:B------:R-:W-:Y:S01]  /*7780*/  FMUL R18, R47, R22 ;  /* 0x000000162f127220 */ /* 0x000fe20000400000 */
[----:B------:R-:W-:Y:S01]  /*7790*/  F2FP.BF16.F32.PACK_AB R11, R19, R14 ;  /* 0x0000000e130b723e */ /* 0x000fe200000010ff */
[----:B------:R-:W-:Y:S01]  /*77a0*/  FMUL R23, R47, R23 ;  /* 0x000000172f177220 */ /* 0x000fe20000400000 */
[C---:B------:R-:W-:Y:S01]  /*77b0*/  FFMA R17, R49.reuse, R2, R17 ;  /* 0x0000000231117223 */ /* 0x040fe20000000011 */
[C---:B------:R-:W-:Y:S01]  /*77c0*/  SHF.L.U32 R2, R74.reuse, 0x10, RZ ;  /* 0x000000104a027819 */ /* 0x040fe200000006ff */
[----:B------:R-:W-:Y:S01]  /*77d0*/  FFMA R18, R49, R3, R18 ;  /* 0x0000000331127223 */ /* 0x000fe20000000012 */
[----:B------:R-:W-:Y:S01]  /*77e0*/  SHF.L.U32 R3, R75, 0x10, RZ ;  /* 0x000000104b037819 */ /* 0x000fe200000006ff */
[----:B------:R1:W-:Y:S01]  /*77f0*/  STS.128 [R103+0x2010], R8 ;  /* 0x0020100867007388 */ /* 0x0003e20000000c00 */
[----:B------:R-:W-:Y:S01]  /*7800*/  F2FP.BF16.F32.PACK_AB R16, R17, R16 ;  /* 0x000000101110723e */ /* 0x000fe200000010ff */
[----:B------:R-:W-:Y:S01]  /*7810*/  FFMA R23, R49, R0, R23 ;  /* 0x0000000031177223 */ /* 0x000fe20000000017 */
[----:B------:R-:W-:Y:S01]  /*7820*/  LOP3.LUT R0, R74, 0xffff0000, RZ, 0xc0, !PT ;  /* 0xffff00004a007812 */ /* 0x000fe200078ec0ff */
[C---:B------:R-:W-:Y:S01]  /*7830*/  FMUL R21, R47.reuse, R25 ;  /* 0x000000192f157220 */ /* 0x040fe20000400000 */
[----:B------:R-:W-:Y:S01]  /*7840*/  FMUL R22, R47, R26 ;  /* 0x0000001a2f167220 */ /* 0x000fe20000400000 */
[C---:B------:R-:W-:Y:S01]  /*7850*/  FFMA R20, R49.reuse, R2, R20 ;  /* 0x0000000231147223 */ /* 0x040fe20000000014 */
[C---:B------:R-:W-:Y:S01]  /*7860*/  SHF.L.U32 R2, R80.reuse, 0x10, RZ ;  /* 0x0000001050027819 */ /* 0x040fe200000006ff */
[----:B------:R-:W-:Y:S01]  /*7870*/  FFMA R21, R49, R0, R21 ;  /* 0x0000000031157223 */ /* 0x000fe20000000015 */
[----:B------:R-:W-:Y:S01]  /*7880*/  LOP3.LUT R0, R75, 0xffff0000, RZ, 0xc0, !PT ;  /* 0xffff00004b007812 */ /* 0x000fe200078ec0ff */
[----:B------:R-:W-:Y:S01]  /*7890*/  FFMA R22, R49, R3, R22 ;  /* 0x0000000331167223 */ /* 0x000fe20000000016 */
[C---:B------:R-:W-:Y:S01]  /*78a0*/  FMUL R27, R47.reuse, R27 ;  /* 0x0000001b2f1b7220 */ /* 0x040fe20000400000 */
[----:B------:R-:W-:Y:S01]  /*78b0*/  LOP3.LUT R3, R80, 0xffff0000, RZ, 0xc0, !PT ;  /* 0xffff000050037812 */ /* 0x000fe200078ec0ff */
[C---:B------:R-:W-:Y:S01]  /*78c0*/  FMUL R25, R47.reuse, R29 ;  /* 0x0000001d2f197220 */ /* 0x040fe20000400000 */
[----:B------:R-:W-:Y:S01]  /*78d0*/  FMUL R26, R47, R30 ;  /* 0x0000001e2f1a7220 */ /* 0x000fe20000400000 */
[C---:B------:R-:W-:Y:S01]  /*78e0*/  FFMA R27, R49.reuse, R0, R27 ;  /* 0x00000000311b7223 */ /* 0x040fe2000000001b */
[----:B------:R-:W-:Y:S01]  /*78f0*/  FFMA R24, R49, R2, R24 ;  /* 0x0000000231187223 */ /* 0x000fe20000000018 */
[----:B------:R-:W-:Y:S01]  /*7900*/  LOP3.LUT R0, R81, 0xffff0000, RZ, 0xc0, !PT ;  /* 0xffff000051007812 */ /* 0x000fe200078ec0ff */
[----:B------:R-:W-:Y:S01]  /*7910*/  FFMA R25, R49, R3, R25 ;  /* 0x0000000331197223 */ /* 0x000fe20000000019 */
[----:B------:R-:W-:Y:S01]  /*7920*/  FMUL R31, R47, R31 ;  /* 0x0000001f2f1f7220 */ /* 0x000fe20000400000 */
[C---:B------:R-:W-:Y:S01]  /*7930*/  SHF.L.U32 R2, R82.reuse, 0x10, RZ ;  /* 0x0000001052027819 */ /* 0x040fe200000006ff */
[----:B------:R-:W-:Y:S01]  /*7940*/  FFMA R26, R49, R4, R26 ;  /* 0x00000004311a7223 */ /* 0x000fe2000000001a */
[----:B------:R-:W-:Y:S01]  /*7950*/  LOP3.LUT R3, R82, 0xffff0000, RZ, 0xc0, !PT ;  /* 0xffff000052037812 */ /* 0x000fe200078ec0ff */
[----:B------:R-:W-:Y:S01]  /*7960*/  FMUL R29, R47, R33 ;  /* 0x000000212f1d7220 */ /* 0x000fe20000400000 */
[----:B------:R-:W-:Y:S01]  /*7970*/  SHF.L.U32 R4, R83, 0x10, RZ ;  /* 0x0000001053047819 */ /* 0x000fe200000006ff */
[----:B------:R-:W-:Y:S01]  /*7980*/  FMUL R30, R47, R34 ;  /* 0x000000222f1e7220 */ /* 0x000fe20000400000 */
[----:B------:R-:W-:Y:S01]  /*7990*/  F2FP.BF16.F32.PACK_AB R17, R23, R18 ;  /* 0x000000121711723e */ /* 0x000fe200000010ff */
[----:B------:R-:W-:Y:S01]  /*79a0*/  FFMA R31, R49, R0, R31 ;  /* 0x00000000311f7223 */ /* 0x000fe2000000001f */
[----:B------:R-:W-:Y:S01]  /*79b0*/  FMUL R35, R47, R35 ;  /* 0x000000232f237220 */ /* 0x000fe20000400000 */
[----:B------:R-:W-:Y:S01]  /*79c0*/  F2FP.BF16.F32.PACK_AB R18, R21, R20 ;  /* 0x000000141512723e */ /* 0x000fe200000010ff */
[----:B------:R-:W-:Y:S01]  /*79d0*/  FFMA R28, R49, R2, R28 ;  /* 0x00000002311c7223 */ /* 0x000fe2000000001c */
[----:B------:R-:W-:Y:S01]  /*79e0*/  F2FP.BF16.F32.PACK_AB R19, R27, R22 ;  /* 0x000000161b13723e */ /* 0x000fe200000010ff */
[C---:B------:R-:W-:Y:S01]  /*79f0*/  FFMA R29, R49.reuse, R3, R29 ;  /* 0x00000003311d7223 */ /* 0x040fe2000000001d */
[C---:B------:R-:W-:Y:S01]  /*7a00*/  FFMA R30, R49.reuse, R4, R30 ;  /* 0x00000004311e7223 */ /* 0x040fe2000000001e */
[----:B------:R-:W-:Y:S01]  /*7a10*/  FFMA R35, R49, R5, R35 ;  /* 0x0000000531237223 */ /* 0x000fe20000000023 */
[----:B------:R-:W-:Y:S01]  /*7a20*/  F2FP.BF16.F32.PACK_AB R24, R25, R24 ;  /* 0x000000181918723e */ /* 0x000fe200000010ff */
[----:B------:R1:W-:Y:S01]  /*7a30*/  STS.128 [R102+0x2020], R16 ;  /* 0x0020201066007388 */ /* 0x0003e20000000c00 */
[----:B------:R-:W-:Y:S02]  /*7a40*/  F2FP.BF16.F32.PACK_AB R25, R31, R26 ;  /* 0x0000001a1f19723e */ /* 0x000fe400000010ff */
[----:B------:R-:W-:Y:S02]  /*7a50*/  F2FP.BF16.F32.PACK_AB R26, R29, R28 ;  /* 0x0000001c1d1a723e */ /* 0x000fe400000010ff */
[----:B------:R-:W-:Y:S02]  /*7a60*/  F2FP.BF16.F32.PACK_AB R27, R35, R30 ;  /* 0x0000001e231b723e */ /* 0x000fe400000010ff */
[----:B------:R-:W-:Y:S02]  /*7a70*/  LEA R0, R60, UR48, 0x3 ;  /* 0x000000303c007c11 */ /* 0x000fe4000f8e18ff */
[----:B------:R-:W-:Y:S01]  /*7a80*/  @P6 SHF.L.U32 R2, R101, 0x1f, RZ ;  /* 0x0000001f65026819 */ /* 0x000fe200000006ff */
        /* <DEDUP_REMOVED lines=9> */
[----:B------:R-:W-:Y:S02]  /*7b20*/  UIADD3 UR8, UP0, UPT, UR52, 0x680, URZ ;  /* 0x0000068034087890 */ /* 0x000fe4000ff1e0ff */
[----:B------:R-:W-:Y:S02]  /*7b30*/  UIADD3 UR5, UPT, UPT, UR41, 0x20, URZ ;  /* 0x0000002029057890 */ /* 0x000fe4000fffe0ff */
[----:B------:R-:W-:Y:S02]  /*7b40*/  UIADD3 UR4, UPT, UPT, UR48, 0x2200, URZ ;  /* 0x0000220030047890 */ /* 0x000fe4000fffe0ff */
[----:B------:R-:W-:Y:S01]  /*7b50*/  UIADD3.X UR9, UPT, UPT, URZ, UR53, URZ, UP0, !UPT ;  /* 0x00000035ff097290 */ /* 0x000fe200087fe4ff */
[----:B------:R-:W-:Y:S01]  /*7b60*/  UMOV UR6, UR42 ;  /* 0x0000002a00067c82 */ /* 0x000fe20008000000 */
[----:B------:R-:W-:Y:S07]  /*7b70*/  UMOV UR7, UR36 ;  /* 0x0000002400077c82 */ /* 0x000fee0008000000 */
[----:B------:R2:W-:Y:S01]  /*7b80*/  UTMASTG.3D [UR4], [UR8] ;  /* 0x00000004080073b5 */ /* 0x0005e20008010000 */
[----:B------:R0:W-:Y:S01]  /*7b90*/  UTMACMDFLUSH ;  /* 0x00000000000079b7 */ /* 0x0001e20000000000 */
[----:B--2---:R-:W-:Y:S04]  /*7ba0*/  DEPBAR.LE SB0, 0x1 ;  /* 0x000080400000791a */ /* 0x004fe80000000000 */
.L_x_126:
[----:B------:R-:W-:Y:S05]  /*7bb0*/  BSYNC.RECONVERGENT B0 ;  /* 0x0000000000007941 */ /* 0x000fea0003800200 */
.L_x_125:
[----:B------:R-:W-:Y:S01]  /*7bc0*/  BAR.SYNC.DEFER_BLOCKING 0x1, 0x80 ;  /* 0x0042000000007b1d */ /* 0x000fe20000010000 */
[----:B------:R-:W-:Y:S04]  /*7bd0*/  UIADD3 UR40, UPT, UPT, UR51, 0x1, URZ ;  /* 0x0000000133287890 */ /* 0x000fe8000fffe0ff */
[----:B------:R-:W-:Y:S04]  /*7be0*/  UISETP.NE.AND UP0, UPT, UR40, 0x4, UPT ;  /* 0x000000042800788c */ /* 0x000fe8000bf05270 */
[----:B------:R-:W-:Y:S01]  /*7bf0*/  USEL UR40, UR40, URZ, UP0 ;  /* 0x000000ff28287287 */ /* 0x000fe20008000000 */
[----:B------:R2:W-:Y:S01]  /*7c00*/  @P6 SYNCS.ARRIVE.TRANS64.RED.A1T0 RZ, [R63+URZ], RZ ;  /* 0x000000ff3fff69a7 */ /* 0x0005e200081004ff */
[----:B------:R-:W-:Y:S01]  /*7c10*/  BSSY B1, `(.L_x_127) ;  /* 0x0000017000017945 */ /* 0x000fe20003800000 */
[----:B------:R-:W4:Y:S02]  /*7c20*/  @P6 SYNCS.PHASECHK.TRANS64.TRYWAIT P0, [R0+URZ+0x40], R2 ;  /* 0x00004002000065a7 */ /* 0x000f2400080011ff */
[----:B----4-:R-:W-:Y:S01]  /*7c30*/  @P6 SEL R61, RZ, 0x1, !P0 ;  /* 0x00000001ff3d6807 */ /* 0x010fe20004000000 */
[----:B--2---:R-:W-:Y:S06]  /*7c40*/  @!P6 BRA `(.L_x_128) ;  /* 0x00000000004ce947 */ /* 0x004fec0003800000 */
        /* <DEDUP_REMOVED lines=9> */
[----:B------:R-:W-:Y:S04]  /*7ce0*/  SHF.L.U32 R6, R101, 0x1f, RZ ;  /* 0x0000001f65067819 */ /* 0x000fe800000006ff */
[----:B------:R-:W2:Y:S02]  /*7cf0*/  SYNCS.PHASECHK.TRANS64.TRYWAIT P0, [R0+URZ+0x40], R6 ;  /* 0x00004006000075a7 */ /* 0x000ea400080011ff */
[----:B--2---:R-:W-:Y:S05]  /*7d00*/  @!P0 BRA `(.L_x_131) ;  /* 0x0000002400b08947 */ /* 0x004fea0003800000 */
.L_x_130:
[----:B------:R-:W-:Y:S05]  /*7d10*/  BSYNC B0 ;  /* 0x0000000000007941 */ /* 0x000fea0003800000 */
.L_x_129:
[----:B------:R-:W-:Y:S02]  /*7d20*/  ISETP.NE.AND P0, PT, R62, RZ, PT ;  /* 0x000000ff3e00720c */ /* 0x000fe40003f05270 */
[----:B------:R-:W-:Y:S11]  /*7d30*/  IADD3 R60, PT, PT, R60, 0x1, RZ ;  /* 0x000000013c3c7810 */ /* 0x000ff60007ffe0ff */
[----:B------:R4:W1:Y:S04]  /*7d40*/  @P0 LDS.128 R56, [R5] ;  /* 0x0000000005380984 */ /* 0x0008680000000c00 */
[----:B------:R4:W1:Y:S04]  /*7d50*/  @P0 LDS.128 R64, [R4+0x10] ;  /* 0x0000100004400984 */ /* 0x0008680000000c00 */
[----:B------:R4:W1:Y:S04]  /*7d60*/  @P0 LDS.128 R72, [R3+0x20] ;  /* 0x0000200003480984 */ /* 0x0008680000000c00 */
[----:B------:R4:W1:Y:S02]  /*7d70*/  @P0 LDS.128 R80, [R2+0x30] ;  /* 0x0000300002500984 */ /* 0x0008640000000c00 */
.L_x_128:
[----:B------:R-:W-:Y:S05]  /*7d80*/  BSYNC B1 ;  /* 0x0000000000017941 */ /* 0x000fea0003800000 */
.L_x_127:
        /* <DEDUP_REMOVED lines=21> */
.L_x_132:
        /* <DEDUP_REMOVED lines=146> */
.L_x_134:
[----:B------:R-:W-:Y:S05]  /*8800*/  BSYNC.RECONVERGENT B0 ;  /* 0x0000000000007941 */ /* 0x000fea0003800200 */
.L_x_133:
        /* <DEDUP_REMOVED lines=21> */
.L_x_138:
[----:B------:R-:W-:Y:S05]  /*8960*/  BSYNC B0 ;  /* 0x0000000000007941 */ /* 0x000fea0003800000 */
.L_x_137:
[----:B------:R-:W-:Y:S11]  /*8970*/  ISETP.NE.AND P0, PT, R62, RZ, PT ;  /* 0x000000ff3e00720c */ /* 0x000ff60003f05270 */
[----:B------:R-:W-:Y:S02]  /*8980*/  @!UPT UIADD3 URZ, UPT, UPT, URZ, URZ, URZ ;  /* 0x000000fffffff290 */ /* 0x000fe4000fffe0ff */
[----:B------:R4:W1:Y:S04]  /*8990*/  @P0 LDS.128 R56, [R4] ;  /* 0x0000000004380984 */ /* 0x0008680000000c00 */
[----:B------:R4:W1:Y:S04]  /*89a0*/  @P0 LDS.128 R64, [R3+0x10] ;  /* 0x0000100003400984 */ /* 0x0008680000000c00 */
[----:B------:R4:W1:Y:S04]  /*89b0*/  @P0 LDS.128 R72, [R2+0x20] ;  /* 0x0000200002480984 */ /* 0x0008680000000c00 */
[----:B------:R4:W1:Y:S02]  /*89c0*/  @P0 LDS.128 R80, [R60+0x30] ;  /* 0x000030003c500984 */ /* 0x0008640000000c00 */
.L_x_136:
[----:B------:R-:W-:Y:S05]  /*89d0*/  BSYNC B1 ;  /* 0x0000000000017941 */ /* 0x000fea0003800000 */
.L_x_135:
        /* <DEDUP_REMOVED lines=21> */
.L_x_140:
[----:B------:R-:W-:Y:S01]  /*8b30*/  ISETP.NE.AND P0, PT, R106, RZ, PT ;  /* 0x000000ff6a00720c */ /* 0x000fe20003f05270 */
[----:B------:R-:W-:Y:S05]  /*8b40*/  WARPSYNC.ALL ;  /* 0x0000000000007948 */ /* 0x000fea0003800000 */
[----:B------:R-:W-:Y:S01]  /*8b50*/  R2UR UR4, R48 ;  /* 0x00000000300472ca */ /* 0x000fe200000e0000 */
[----:B------:R-:W-:Y:S01]  /*8b60*/  BSSY.RECONVERGENT B0, `(.L_x_141) ;  /* 0x000008b000007945 */ /* 0x000fe20003800200 */
[C---:B-1----:R-:W-:Y:S02]  /*8b70*/  SHF.L.U32 R48, R56.reuse, 0x10, RZ ;  /* 0x0000001038307819 */ /* 0x042fe400000006ff */
[----:B------:R-:W-:Y:S02]  /*8b80*/  LOP3.LUT R50, R56, 0xffff0000, RZ, 0xc0, !PT ;  /* 0xffff000038327812 */ /* 0x000fe400078ec0ff */
[C---:B------:R-:W-:Y:S02]  /*8b90*/  SHF.L.U32 R51, R57.reuse, 0x10, RZ ;  /* 0x0000001039337819 */ /* 0x040fe400000006ff */
[----:B------:R-:W-:Y:S02]  /*8ba0*/  LOP3.LUT R52, R57, 0xffff0000, RZ, 0xc0, !PT ;  /* 0xffff000039347812 */ /* 0x000fe400078ec0ff */
[C---:B------:R-:W-:Y:S02]  /*8bb0*/  SHF.L.U32 R53, R58.reuse, 0x10, RZ ;  /* 0x000000103a357819 */ /* 0x040fe400000006ff */
[----:B------:R-:W-:Y:S01]  /*8bc0*/  LOP3.LUT R54, R58, 0xffff0000, RZ, 0xc0, !PT ;  /* 0xffff00003a367812 */ /* 0x000fe200078ec0ff */
[----:B----4-:R-:W1:Y:S01]  /*8bd0*/  LDTM.x32 R4, tmem[UR4+0x60] ;  /* 0x00006004000479ee */ /* 0x010e6200082c0000 */
[C---:B------:R-:W-:Y:S01]  /*8be0*/  SHF.L.U32 R55, R59.reuse, 0x10, RZ ;  /* 0x000000103b377819 */ /* 0x040fe200000006ff */
[----:B------:R-:W-:Y:S01]  /*8bf0*/  NOP ;  /* 0x0000000000007918 */ /* 0x000fe20000000000 */
[----:B------:R-:W-:Y:S02]  /*8c00*/  LOP3.LUT R56, R59, 0xffff0000, RZ, 0xc0, !PT ;  /* 0xffff00003b387812 */ /* 0x000fe400078ec0ff */
[C---:B------:R-:W-:Y:S02]  /*8c10*/  SHF.L.U32 R57, R64.reuse, 0x10, RZ ;  /* 0x0000001040397819 */ /* 0x040fe400000006ff */
[----:B------:R-:W-:Y:S02]  /*8c20*/  LOP3.LUT R58, R64, 0xffff0000, RZ, 0xc0, !PT ;  /* 0xffff0000403a7812 */ /* 0x000fe400078ec0ff */
[C---:B------:R-:W-:Y:S02]  /*8c30*/  SHF.L.U32 R59, R65.reuse, 0x10, RZ ;  /* 0x00000010413b7819 */ /* 0x040fe400000006ff */
[----:B------:R-:W-:Y:S02]  /*8c40*/  LOP3.LUT R60, R65, 0xffff0000, RZ, 0xc0, !PT ;  /* 0xffff0000413c7812 */ /* 0x000fe400078ec0ff */
[C---:B------:R-:W-:Y:S02]  /*8c50*/  SHF.L.U32 R61, R66.reuse, 0x10, RZ ;  /* 0x00000010423d7819 */ /* 0x040fe400000006ff */
[----:B------:R-:W-:Y:S02]  /*8c60*/  LOP3.LUT R62, R66, 0xffff0000, RZ, 0xc0, !PT ;  /* 0xffff0000423e7812 */ /* 0x000fe400078ec0ff */
[C---:B------:R-:W-:Y:S02]  /*8c70*/  SHF.L.U32 R63, R67.reuse, 0x10, RZ ;  /* 0x00000010433f7819 */ /* 0x040fe400000006ff */
[----:B------:R-:W-:Y:S02]  /*8c80*/  IADD3 R112, PT, PT, R112, 0xd0, RZ ;  /* 0x000000d070707810 */ /* 0x000fe40007ffe0ff */
[----:B------:R-:W-:Y:S02]  /*8c90*/  LOP3.LUT R64, R67, 0xffff0000, RZ, 0xc0, !PT ;  /* 0xffff000043407812 */ /* 0x000fe400078ec0ff */
[C---:B------:R-:W-:Y:S01]  /*8ca0*/  SHF.L.U32 R65, R72.reuse, 0x10, RZ ;  /* 0x0000001048417819 */ /* 0x040fe200000006ff */
[C---:B-1----:R-:W-:Y:S01]  /*8cb0*/  FMUL R4, R47.reuse, R4 ;  /* 0x000000042f047220 */ /* 0x042fe20000400000 */
[----:B------:R-:W-:Y:S01]  /*8cc0*/  LOP3.LUT R66, R72, 0xffff0000, RZ, 0xc0, !PT ;  /* 0xffff000048427812 */ /* 0x000fe200078ec0ff */
[----:B------:R-:W-:Y:S01]  /*8cd0*/  FMUL R5, R47, R5 ;  /* 0x000000052f057220 */ /* 0x000fe20000400000 */
[----:B------:R-:W-:Y:S01]  /*8ce0*/  LOP3.LUT R112, R112, 0xfefffff8, RZ, 0xc0, !PT ;  /* 0xfefffff870707812 */ /* 0x000fe200078ec0ff */
[----:B------:R-:W-:Y:S01]  /*8cf0*/  FFMA R4, R49, R48, R4 ;  /* 0x0000003031047223 */ /* 0x000fe20000000004 */
[----:B------:R-:W-:Y:S01]  /*8d00*/  FMUL R6, R47, R6 ;  /* 0x000000062f067220 */ /* 0x000fe20000400000 */
[----:B------:R-:W-:Y:S01]  /*8d10*/  FFMA R5, R49, R50, R5 ;  /* 0x0000003231057223 */ /* 0x000fe20000000005 */
[----:B------:R-:W-:Y:S01]  /*8d20*/  SHF.L.U32 R67, R73, 0x10, RZ ;  /* 0x0000001049437819 */ /* 0x000fe200000006ff */
[----:B------:R1:W-:Y:S01]  /*8d30*/  SYNCS.ARRIVE.TRANS64.RED.A1T0 RZ, [R112+URZ], RZ ;  /* 0x000000ff70ff79a7 */ /* 0x0003e200081004ff */
[----:B------:R-:W-:Y:S01]  /*8d40*/  FFMA R6, R49, R51, R6 ;  /* 0x0000003331067223 */ /* 0x000fe20000000006 */
[----:B------:R-:W-:Y:S01]  /*8d50*/  FMUL R7, R47, R7 ;  /* 0x000000072f077220 */ /* 0x000fe20000400000 */
[----:B------:R-:W-:Y:S01]  /*8d60*/  F2FP.BF16.F32.PACK_AB R4, R5, R4 ;  /* 0x000000040504723e */ /* 0x000fe200000010ff */
[C---:B------:R-:W-:Y:S01]  /*8d70*/  FMUL R8, R47.reuse, R8 ;  /* 0x000000082f087220 */ /* 0x040fe20000400000 */
[----:B------:R-:W-:Y:S01]  /*8d80*/  FMUL R9, R47, R9 ;  /* 0x000000092f097220 */ /* 0x000fe20000400000 */
[----:B------:R-:W-:Y:S01]  /*8d90*/  LOP3.LUT R68, R73, 0xffff0000, RZ, 0xc0, !PT ;  /* 0xffff000049447812 */ /* 0x000fe200078ec0ff */
[C---:B------:R-:W-:Y:S01]  /*8da0*/  FFMA R7, R49.reuse, R52, R7 ;  /* 0x0000003431077223 */ /* 0x040fe20000000007 */
[C---:B------:R-:W-:Y:S01]  /*8db0*/  FFMA R8, R49.reuse, R53, R8 ;  /* 0x0000003531087223 */ /* 0x040fe20000000008 */
[C---:B------:R-:W-:Y:S01]  /*8dc0*/  SHF.L.U32 R69, R74.reuse, 0x10, RZ ;  /* 0x000000104a457819 */ /* 0x040fe200000006ff */
[----:B------:R-:W-:Y:S01]  /*8dd0*/  FFMA R9, R49, R54, R9 ;  /* 0x0000003631097223 */ /* 0x000fe20000000009 */
[----:B------:R-:W-:Y:S01]  /*8de0*/  FMUL R10, R47, R10 ;  /* 0x0000000a2f0a7220 */ /* 0x000fe20000400000 */
[----:B------:R-:W-:Y:S01]  /*8df0*/  F2FP.BF16.F32.PACK_AB R5, R7, R6 ;  /* 0x000000060705723e */ /* 0x000fe200000010ff */
[C---:B------:R-:W-:Y:S01]  /*8e00*/  FMUL R11, R47.reuse, R11 ;  /* 0x0000000b2f0b7220 */ /* 0x040fe20000400000 */
[----:B------:R-:W-:Y:S01]  /*8e10*/  FMUL R0, R47, R12 ;  /* 0x0000000c2f007220 */ /* 0x000fe20000400000 */
[----:B------:R-:W-:Y:S01]  /*8e20*/  F2FP.BF16.F32.PACK_AB R6, R9, R8 ;  /* 0x000000080906723e */ /* 0x000fe200000010ff */
[C---:B------:R-:W-:Y:S01]  /*8e30*/  FFMA R10, R49.reuse, R55, R10 ;  /* 0x00000037310a7223 */ /* 0x040fe2000000000a */
[C---:B------:R-:W-:Y:S01]  /*8e40*/  FFMA R11, R49.reuse, R56, R11 ;  /* 0x00000038310b7223 */ /* 0x040fe2000000000b */
[----:B------:R-:W-:Y:S01]  /*8e50*/  LOP3.LUT R70, R74, 0xffff0000, RZ, 0xc0, !PT ;  /* 0xffff00004a467812 */ /* 0x000fe200078ec0ff */
[----:B------:R-:W-:Y:S01]  /*8e60*/  FFMA R0, R49, R57, R0 ;  /* 0x0000003931007223 */ /* 0x000fe20000000000 */
[----:B------:R-:W-:Y:S01]  /*8e70*/  FMUL R2, R47, R13 ;  /* 0x0000000d2f027220 */ /* 0x000fe20000400000 */
[----:B------:R-:W-:Y:S01]  /*8e80*/  SHF.L.U32 R71, R75, 0x10, RZ ;  /* 0x000000104b477819 */ /* 0x000fe200000006ff */
[----:B------:R-:W-:Y:S01]  /*8e90*/  FMUL R3, R47, R14 ;  /* 0x0000000e2f037220 */ /* 0x000fe20000400000 */
[----:B------:R-:W-:Y:S01]  /*8ea0*/  F2FP.BF16.F32.PACK_AB R7, R11, R10 ;  /* 0x0000000a0b07723e */ /* 0x000fe200000010ff */
[----:B------:R-:W-:Y:S01]  /*8eb0*/  FFMA R2, R49, R58, R2 ;  /* 0x0000003a31027223 */ /* 0x000fe20000000002 */
[C---:B------:R-:W-:Y:S01]  /*8ec0*/  FMUL R15, R47.reuse, R15 ;  /* 0x0000000f2f0f7220 */ /* 0x040fe20000400000 */
[C---:B------:R-:W-:Y:S01]  /*8ed0*/  FMUL R12, R47.reuse, R16 ;  /* 0x000000102f0c7220 */ /* 0x040fe20000400000 */
[----:B------:R-:W-:Y:S01]  /*8ee0*/  FMUL R13, R47, R17 ;  /* 0x000000112f0d7220 */ /* 0x000fe20000400000 */
[----:B------:R1:W-:Y:S01]  /*8ef0*/  STS.128 [R104+0x6000], R4 ;  /* 0x0060000468007388 */ /* 0x0003e20000000c00 */
[----:B------:R-:W-:Y:S01]  /*8f00*/  LOP3.LUT R72, R75, 0xffff0000, RZ, 0xc0, !PT ;  /* 0xffff00004b487812 */ /* 0x000fe200078ec0ff */
[C---:B------:R-:W-:Y:S01]  /*8f10*/  FFMA R3, R49.reuse, R59, R3 ;  /* 0x0000003b31037223 */ /* 0x040fe20000000003 */
[----:B------:R-:W-:Y:S01]  /*8f20*/  SHF.L.U32 R73, R80, 0x10, RZ ;  /* 0x0000001050497819 */ /* 0x000fe200000006ff */
[C---:B------:R-:W-:Y:S01]  /*8f30*/  FFMA R15, R49.reuse, R60, R15 ;  /* 0x0000003c310f7223 */ /* 0x040fe2000000000f */
[----:B------:R-:W-:Y:S01]  /*8f40*/  F2FP.BF16.F32.PACK_AB R8, R2, R0 ;  /* 0x000000000208723e */ /* 0x000fe200000010ff */
[C---:B------:R-:W-:Y:S01]  /*8f50*/  FFMA R12, R49.reuse, R61, R12 ;  /* 0x0000003d310c7223 */ /* 0x040fe2000000000c */
[----:B------:R-:W-:Y:S01]  /*8f60*/  FFMA R13, R49, R62, R13 ;  /* 0x0000003e310d7223 */ /* 0x000fe2000000000d */
[C---:B------:R-:W-:Y:S01]  /*8f70*/  FMUL R14, R47.reuse, R18 ;  /* 0x000000122f0e7220 */ /* 0x040fe20000400000 */
[C---:B------:R-:W-:Y:S01]  /*8f80*/  FMUL R19, R47.reuse, R19 ;  /* 0x000000132f137220 */ /* 0x040fe20000400000 */
[C---:B------:R-:W-:Y:S01]  /*8f90*/  FMUL R16, R47.reuse, R20 ;  /* 0x000000142f107220 */ /* 0x040fe20000400000 */
[----:B------:R-:W-:Y:S01]  /*8fa0*/  FMUL R17, R47, R21 ;  /* 0x000000152f117220 */ /* 0x000fe20000400000 */
[----:B------:R-:W-:Y:S01]  /*8fb0*/  FFMA R14, R49, R63, R14 ;  /* 0x0000003f310e7223 */ /* 0x000fe2000000000e */
        /* <DEDUP_REMOVED lines=11> */
[----:B------:R-:W-:Y:S01]  /*9070*/  F2FP.BF16.F32.PACK_AB R9, R15, R3 ;  /* 0x000000030f09723e */ /* 0x000fe200000010ff */
[----:B------:R-:W-:Y:S01]  /*9080*/  FFMA R20, R49, R69, R20 ;  /* 0x0000004531147223 */ /* 0x000fe20000000014 */
[----:B------:R-:W-:Y:S01]  /*9090*/  F2FP.BF16.F32.PACK_AB R10, R13, R12 ;  /* 0x0000000c0d0a723e */ /* 0x000fe200000010ff */
[----:B------:R-:W-:Y:S01]  /*90a0*/  FMUL R24, R47, R28 ;  /* 0x0000001c2f187220 */ /* 0x000fe20000400000 */
[----:B------:R-:W-:Y:S01]  /*90b0*/  F2FP.BF16.F32.PACK_AB R11, R19, R14 ;  /* 0x0000000e130b723e */ /* 0x000fe200000010ff */
[----:B------:R-:W-:Y:S01]  /*90c0*/  FFMA R21, R49, R70, R21 ;  /* 0x0000004631157223 */ /* 0x000fe20000000015 */
[----:B------:R-:W-:Y:S01]  /*90d0*/  LOP3.LUT R74, R80, 0xffff0000, RZ, 0xc0, !PT ;  /* 0xffff0000504a7812 */ /* 0x000fe200078ec0ff */
[----:B------:R-:W-:Y:S01]  /*90e0*/  FMUL R25, R47, R29 ;  /* 0x0000001d2f197220 */ /* 0x000fe20000400000 */
[----:B------:R-:W-:Y:S01]  /*90f0*/  SHF.L.U32 R75, R81, 0x10, RZ ;  /* 0x00000010514b7819 */ /* 0x000fe200000006ff */
[----:B------:R1:W-:Y:S01]  /*9100*/  STS.128 [R103+0x6010], R8 ;  /* 0x0060100867007388 */ /* 0x0003e20000000c00 */
[----:B------:R-:W-:Y:S01]  /*9110*/  FFMA R22, R49, R71, R22 ;  /* 0x0000004731167223 */ /* 0x000fe20000000016 */
[----:B------:R-:W-:Y:S01]  /*9120*/  LOP3.LUT R76, R81, 0xffff0000, RZ, 0xc0, !PT ;  /* 0xffff0000514c7812 */ /* 0x000fe200078ec0ff */
[----:B------:R-:W-:Y:S01]  /*9130*/  FMUL R26, R47, R30 ;  /* 0x0000001e2f1a7220 */ /* 0x000fe20000400000 */
[----:B------:R-:W-:Y:S01]  /*9140*/  FFMA R27, R49, R72, R27 ;  /* 0x00000048311b7223 */ /* 0x000fe2000000001b */
[C---:B------:R-:W-:Y:S01]  /*9150*/  SHF.L.U32 R77, R82.reuse, 0x10, RZ ;  /* 0x00000010524d7819 */ /* 0x040fe200000006ff */
[----:B------:R-:W-:Y:S01]  /*9160*/  FMUL R31, R47, R31 ;  /* 0x0000001f2f1f7220 */ /* 0x000fe20000400000 */
[----:B------:R-:W-:Y:S01]  /*9170*/  FFMA R24, R49, R73, R24 ;  /* 0x0000004931187223 */ /* 0x000fe20000000018 */
[----:B------:R-:W-:Y:S01]  /*9180*/  LOP3.LUT R78, R82, 0xffff0000, RZ, 0xc0, !PT ;  /* 0xffff0000524e7812 */ /* 0x000fe200078ec0ff */
[----:B------:R-:W-:Y:S01]  /*9190*/  FMUL R28, R47, R32 ;  /* 0x000000202f1c7220 */ /* 0x000fe20000400000 */
[----:B------:R-:W-:Y:S01]  /*91a0*/  FFMA R25, R49, R74, R25 ;  /* 0x0000004a31197223 */ /* 0x000fe20000000019 */
[----:B------:R-:W-:Y:S01]  /*91b0*/  SHF.L.U32 R79, R83, 0x10, RZ ;  /* 0x00000010534f7819 */ /* 0x000fe200000006ff */
[----:B------:R-:W-:Y:S01]  /*91c0*/  FMUL R29, R47, R33 ;  /* 0x000000212f1d7220 */ /* 0x000fe20000400000 */
[----:B------:R-:W-:Y:S01]  /*91d0*/  F2FP.BF16.F32.PACK_AB R16, R17, R16 ;  /* 0x000000101110723e */ /* 0x000fe200000010ff */
[----:B------:R-:W-:Y:S01]  /*91e0*/  FFMA R26, R49, R75, R26 ;  /* 0x0000004b311a7223 */ /* 0x000fe2000000001a */
[----:B------:R-:W-:Y:S01]  /*91f0*/  LOP3.LUT R80, R83, 0xffff0000, RZ, 0xc0, !PT ;  /* 0xffff000053507812 */ /* 0x000fe200078ec0ff */
        /* <DEDUP_REMOVED lines=33> */
.L_x_142:
[----:B------:R-:W-:Y:S05]  /*9410*/  BSYNC.RECONVERGENT B0 ;  /* 0x0000000000007941 */ /* 0x000fea0003800200 */
.L_x_141:
[----:B------:R-:W-:Y:S01]  /*9420*/  BAR.SYNC.DEFER_BLOCKING 0x1, 0x80 ;  /* 0x0042000000007b1d */ /* 0x000fe20000010000 */
[----:B------:R-:W-:Y:S01]  /*9430*/  UISETP.NE.AND UP0, UPT, UR49, -0x4, UPT ;  /* 0xfffffffc3100788c */ /* 0x000fe2000bf05270 */
[----:B------:R-:W-:Y:S08]  /*9440*/  IADD3 R45, PT, PT, R45, 0x1, RZ ;  /* 0x000000012d2d7810 */ /* 0x000ff00007ffe0ff */
[----:B------:R-:W-:Y:S05]  /*9450*/  BRA.U !UP0, `(.L_x_143) ;  /* 0x0000000108287547 */ /* 0x000fea000b800000 */
[----:B------:R-:W-:Y:S01]  /*9460*/  ISETP.NE.AND P0, PT, R111, RZ, PT ;  /* 0x000000ff6f00720c */ /* 0x000fe20003f05270 */
[----:B------:R-:W-:Y:S01]  /*9470*/  IMAD.U32 R2, RZ, RZ, UR51 ;  /* 0x00000033ff027e24 */ /* 0x000fe2000f8e00ff */
[----:B------:R-:W-:Y:S01]  /*9480*/  UIADD3 UR51, UPT, UPT, UR51, 0x1, URZ ;  /* 0x0000000133337890 */ /* 0x000fe2000fffe0ff */
[----:B------:R-:W-:Y:S03]  /*9490*/  IMAD.U32 R0, RZ, RZ, UR37 ;  /* 0x00000025ff007e24 */ /* 0x000fe6000f8e00ff */
[----:B------:R-:W-:Y:S04]  /*94a0*/  UISETP.NE.AND UP0, UPT, UR51, 0x4, UPT ;  /* 0x000000043300788c */ /* 0x000fe8000bf05270 */
[----:B------:R-:W-:Y:S03]  /*94b0*/  USEL UR51, UR51, URZ, UP0 ;  /* 0x000000ff33337287 */ /* 0x000fe60008000000 */
[----:B------:R-:W-:Y:S05]  /*94c0*/  @P0 LEA R2, R2, UR48, 0x3 ;  /* 0x0000003002020c11 */ /* 0x000fea000f8e18ff */
[----:B------:R-:W-:Y:S05]  /*94d0*/  @P0 VIADD R2, R2, 0x60 ;  /* 0x0000006002020836 */ /* 0x000fea0000000000 */
[----:B------:R-:W-:Y:S04]  /*94e0*/  @P0 PRMT R0, R0, 0x654, R2 ;  /* 0x0000065400000816 */ /* 0x000fe80000000002 */
[----:B------:R2:W-:Y:S03]  /*94f0*/  @P0 SYNCS.ARRIVE.TRANS64.RED.A1T0 RZ, [R0+URZ], RZ ;  /* 0x000000ff00ff09a7 */ /* 0x0005e600081004ff */
.L_x_143:
[----:B------:R-:W-:Y:S01]  /*9500*/  ISETP.NE.AND P2, PT, R107, RZ, PT ;  /* 0x000000ff6b00720c */ /* 0x000fe20003f45270 */
[----:B------:R-:W-:Y:S01]  /*9510*/  UIADD3 UR49, UPT, UPT, UR49, 0x4, URZ ;  /* 0x0000000431317890 */ /* 0x000fe2000fffe0ff */
[----:B------:R-:W-:Y:S01]  /*9520*/  ISETP.NE.AND P0, PT, R109, 0x2, PT ;  /* 0x000000026d00780c */ /* 0x000fe20003f05270 */
[----:B------:R-:W-:Y:S01]  /*9530*/  IMAD.IADD R15, R43, 0x1, R90 ;  /* 0x000000012b0f7824 */ /* 0x000fe200078e025a */
[----:B------:R-:W-:Y:S01]  /*9540*/  ISETP.NE.AND P1, PT, R45, 0x4, PT ;  /* 0x000000042d00780c */ /* 0x000fe20003f25270 */
[----:B------:R-:W-:Y:S01]  /*9550*/  IMAD.IADD R14, R44, 0x1, R91 ;  /* 0x000000012c0e7824 */ /* 0x000fe200078e025b */
[----:B------:R-:W-:Y:S02]  /*9560*/  SEL R2, RZ, 0x1, P0 ;  /* 0x00000001ff027807 */ /* 0x000fe40000000000 */
[----:B--2---:R-:W-:Y:S02]  /*9570*/  SEL R0, RZ, 0x1, P1 ;  /* 0x00000001ff007807 */ /* 0x004fe40000800000 */
[----:B------:R-:W-:Y:S02]  /*9580*/  LOP3.LUT R99, R99, R2, RZ, 0x3c, !PT ;  /* 0x0000000263637212 */ /* 0x000fe400078e3cff */
[----:B------:R-:W-:Y:S02]  /*9590*/  LOP3.LUT R100, R100, R0, RZ, 0x3c, !PT ;  /* 0x0000000064647212 */ /* 0x000fe400078e3cff */
[----:B------:R-:W-:Y:S02]  /*95a0*/  @P2 R2UR UR36, R98 ;  /* 0x00000000622422ca */ /* 0x000fe400000e0000 */
[----:B------:R-:W-:Y:S02]  /*95b0*/  SEL R109, R109, RZ, P0 ;  /* 0x000000ff6d6d7207 */ /* 0x000fe40000000000 */
[----:B------:R-:W-:Y:S01]  /*95c0*/  SEL R45, R45, RZ, P1 ;  /* 0x000000ff2d2d7207 */ /* 0x000fe20000800000 */
[----:B------:R-:W-:Y:S10]  /*95d0*/  @P2 BRA `(.L_x_144) ;  /* 0xffffffc000542947 */ /* 0x000ff4000383ffff */
[----:B------:R-:W-:-:S09]  /*95e0*/  UISETP.NE.AND UP0, UPT, UR50, URZ, UPT ;  /* 0x000000ff3200728c */ /* 0x000fd2000bf05270 */
[----:B------:R-:W-:Y:S05]  /*95f0*/  BRA.U !UP0, `(.L_x_145) ;  /* 0x0000000108487547 */ /* 0x000fea000b800000 */
[----:B------:R-:W2:Y:S02]  /*9600*/  LDCU.64 UR4, c[0x0][0x890] ;  /* 0x00011200ff0477ac */ /* 0x000ea40008000a00 */
[----:B--2---:R-:W-:-:S04]  /*9610*/  UISETP.NE.U32.AND UP0, UPT, UR4, URZ, UPT ;  /* 0x000000ff0400728c */ /* 0x004fc8000bf05070 */
[----:B------:R-:W-:-:S09]  /*9620*/  UISETP.NE.AND.EX UP0, UPT, UR5, URZ, UPT, UP0 ;  /* 0x000000ff0500728c */ /* 0x000fd2000bf05300 */
[----:B------:R-:W-:Y:S05]  /*9630*/  BRA.U UP0, `(.L_x_146) ;  /* 0x00000001000c7547 */ /* 0x000fea000b800000 */
[----:B------:R-:W-:-:S13]  /*9640*/  FSETP.NEU.AND P0, PT, R49, RZ, PT ;  /* 0x000000ff3100720b */ /* 0x000fda0003f0d000 */
[----:B------:R-:W-:Y:S05]  /*9650*/  @!P0 EXIT ;  /* 0x000000000000894d */ /* 0x000fea0003800000 */
[----:B------:R-:W-:Y:S05]  /*9660*/  BRA `(.L_x_145) ;  /* 0x00000000002c7947 */ /* 0x000fea0003800000 */
.L_x_146:
[----:B------:R-:W-:Y:S01]  /*9670*/  ISETP.NE.AND P0, PT, R108, RZ, PT ;  /* 0x000000ff6c00720c */ /* 0x000fe20003f05270 */
[----:B------:R-:W-:-:S12]  /*9680*/  BSSY.RECONVERGENT B0, `(.L_x_145) ;  /* 0x0000009000007945 */ /* 0x000fd80003800200 */
[----:B------:R-:W-:Y:S05]  /*9690*/  @P0 BRA `(.L_x_147) ;  /* 0x0000000000140947 */ /* 0x000fea0003800000 */
[----:B------:R-:W2:Y:S02]  /*96a0*/  LDCU.64 UR4, c[0x0][0x888] ;  /* 0x00011100ff0477ac */ /* 0x000ea40008000a00 */
[----:B--2---:R-:W-:-:S04]  /*96b0*/  ISETP.NE.U32.AND P0, PT, RZ, UR4, PT ;  /* 0x00000004ff007c0c */ /* 0x004fc8000bf05070 */
[----:B------:R-:W-:-:S13]  /*96c0*/  ISETP.NE.AND.EX P0, PT, RZ, UR5, PT, P0 ;  /* 0x00000005ff007c0c */ /* 0x000fda000bf05300 */
[----:B------:R-:W-:Y:S05]  /*96d0*/  @!P0 EXIT ;  /* 0x000000000000894d */ /* 0x000fea0003800000 */
[----:B------:R-:W-:Y:S05]  /*96e0*/  BRA `(.L_x_148) ;  /* 0x0000000000087947 */ /* 0x000fea0003800000 */
.L_x_147:
[----:B------:R-:W-:-:S13]  /*96f0*/  FSETP.NEU.AND P0, PT, R49, RZ, PT ;  /* 0x000000ff3100720b */ /* 0x000fda0003f0d000 */
[----:B------:R-:W-:Y:S05]  /*9700*/  @!P0 EXIT ;  /* 0x000000000000894d */ /* 0x000fea0003800000 */
.L_x_148:
[----:B------:R-:W-:Y:S05]  /*9710*/  BSYNC.RECONVERGENT B0 ;  /* 0x0000000000007941 */ /* 0x000fea0003800200 */
.L_x_145:
[----:B------:R-:W-:Y:S01]  /*9720*/  ULEA UR4, UR51, UR48, 0x3 ;  /* 0x0000003033047291 */ /* 0x000fe2000f8e18ff */
[----:B------:R-:W-:-:S04]  /*9730*/  DEPBAR.LE SB0, 0x0 ;  /* 0x000080000000791a */ /* 0x000fc80000000000 */
[----:B------:R-:W-:-:S04]  /*9740*/  UIADD3 UR4, UPT, UPT, UR4, 0x60, URZ ;  /* 0x0000006004047890 */ /* 0x000fc8000fffe0ff */
[----:B------:R-:W-:-:S09]  /*9750*/  UPRMT UR4, UR37, 0x654, UR4 ;  /* 0x0000065425047896 */ /* 0x000fd20008000004 */
[----:B------:R-:W-:Y:S01]  /*9760*/  SYNCS.ARRIVE.TRANS64.RED.A1T0 RZ, [UR4], RZ ;  /* 0x000000ffffff79a7 */ /* 0x000fe20008100404 */
[----:B------:R-:W-:Y:S05]  /*9770*/  EXIT ;  /* 0x000000000000794d */ /* 0x000fea0003800000 */
.L_x_24:
[----:B--2---:R2:W4:Y:S02]  /*9780*/  SYNCS.PHASECHK.TRANS64.TRYWAIT P0, [R2+URZ+0x100], R3 ;  /* 0x00010003020075a7 */ /* 0x00452400080011ff */
[----:B----4-:R-:W-:Y:S05]  /*9790*/  @!P0 NANOSLEEP.SYNCS 0x989680 ;  /* 0x009896800000895d */ /* 0x010fea0003900000 */
[----:B------:R-:W4:Y:S02]  /*97a0*/  @!P0 SYNCS.PHASECHK.TRANS64 P0, [R2+URZ+0x100], R3 ;  /* 0x00010003020085a7 */ /* 0x000f2400080010ff */
[----:B----4-:R-:W-:Y:S05]  /*97b0*/  @!P0 BRA `(.L_x_24) ;  /* 0xfffffffc00f08947 */ /* 0x010fea000383ffff */
[----:B------:R-:W-:Y:S05]  /*97c0*/  BRA `(.L_x_149) ;  /* 0xffffff8000107947 */ /* 0x000fea000383ffff */
.L_x_27:
[----:B------:R-:W-:-:S07]  /*97d0*/  MOV R2, UR33 ;  /* 0x0000002100027c02 */ /* 0x000fce0008000f00 */
.L_x_150:
[----:B-1----:R1:W2:Y:S02]  /*97e0*/  SYNCS.PHASECHK.TRANS64.TRYWAIT P0, [R2+URZ+0x20], R4 ;  /* 0x00002004020075a7 */ /* 0x0022a400080011ff */
[----:B--2---:R-:W-:Y:S05]  /*97f0*/  @!P0 NANOSLEEP.SYNCS 0x989680 ;  /* 0x009896800000895d */ /* 0x004fea0003900000 */
[----:B------:R-:W2:Y:S02]  /*9800*/  @!P0 SYNCS.PHASECHK.TRANS64 P0, [R2+URZ+0x20], R4 ;  /* 0x00002004020085a7 */ /* 0x000ea400080010ff */
[----:B--2---:R-:W-:Y:S05]  /*9810*/  @!P0 BRA `(.L_x_150) ;  /* 0xfffffffc00f08947 */ /* 0x004fea000383ffff */
[----:B------:R-:W-:Y:S05]  /*9820*/  BRA `(.L_x_26) ;  /* 0xffffff8000787947 */ /* 0x000fea000383ffff */
.L_x_34:
[----:B-1----:R-:W-:-:S07]  /*9830*/  MOV R2, UR33 ;  /* 0x0000002100027c02 */ /* 0x002fce0008000f00 */
.L_x_151:
[----:B-1----:R1:W2:Y:S02]  /*9840*/  SYNCS.PHASECHK.TRANS64.TRYWAIT P0, [R2+URZ+0x20], R4 ;  /* 0x00002004020075a7 */ /* 0x0022a400080011ff */
[----:B--2---:R-:W-:Y:S05]  /*9850*/  @!P0 NANOSLEEP.SYNCS 0x989680 ;  /* 0x009896800000895d */ /* 0x004fea0003900000 */
[----:B------:R-:W2:Y:S02]  /*9860*/  @!P0 SYNCS.PHASECHK.TRANS64 P0, [R2+URZ+0x20], R4 ;  /* 0x00002004020085a7 */ /* 0x000ea400080010ff */
[----:B--2---:R-:W-:Y:S05]  /*9870*/  @!P0 BRA `(.L_x_151) ;  /* 0xfffffffc00f08947 */ /* 0x004fea000383ffff */
[----:B------:R-:W-:Y:S05]  /*9880*/  BRA `(.L_x_33) ;  /* 0xffffff8400647947 */ /* 0x000fea000383ffff */
.L_x_39:
[----:B-1----:R1:W2:Y:S02]  /*9890*/  SYNCS.PHASECHK.TRANS64.TRYWAIT P0, [R2+URZ+0x90], R3 ;  /* 0x00009003020075a7 */ /* 0x0022a400080011ff */
[----:B--2---:R-:W-:Y:S05]  /*98a0*/  @!P0 NANOSLEEP.SYNCS 0x989680 ;  /* 0x009896800000895d */ /* 0x004fea0003900000 */
[----:B------:R-:W2:Y:S02]  /*98b0*/  @!P0 SYNCS.PHASECHK.TRANS64 P0, [R2+URZ+0x90], R3 ;  /* 0x00009003020085a7 */ /* 0x000ea400080010ff */
[----:B--2---:R-:W-:Y:S05]  /*98c0*/  @!P0 BRA `(.L_x_39) ;  /* 0xfffffffc00f08947 */ /* 0x004fea000383ffff */
[----:B------:R-:W-:Y:S05]  /*98d0*/  BRA `(.L_x_152) ;  /* 0xffffff8800307947 */ /* 0x000fea000383ffff */
.L_x_43:
[----:B---3--:R-:W-:-:S07]  /*98e0*/  MOV R0, UR5 ;  /* 0x0000000500007c02 */ /* 0x008fce0008000f00 */
.L_x_153:
[----:B-1----:R1:W2:Y:S02]  /*98f0*/  SYNCS.PHASECHK.TRANS64.TRYWAIT P0, [R0+URZ], R2 ;  /* 0x00000002000075a7 */ /* 0x0022a400080011ff */
[----:B--2---:R-:W-:Y:S05]  /*9900*/  @!P0 NANOSLEEP.SYNCS 0x989680 ;  /* 0x009896800000895d */ /* 0x004fea0003900000 */
[----:B------:R-:W2:Y:S02]  /*9910*/  @!P0 SYNCS.PHASECHK.TRANS64 P0, [R0+URZ], R2 ;  /* 0x00000002000085a7 */ /* 0x000ea400080010ff */
[----:B--2---:R-:W-:Y:S05]  /*9920*/  @!P0 BRA `(.L_x_153) ;  /* 0xfffffffc00f08947 */ /* 0x004fea000383ffff */
[----:B------:R-:W-:Y:S05]  /*9930*/  BRA `(.L_x_154) ;  /* 0xffffff8c00a07947 */ /* 0x000fea000383ffff */
.L_x_44:
[----:B---3--:R-:W-:-:S07]  /*9940*/  MOV R0, UR5 ;  /* 0x0000000500007c02 */ /* 0x008fce0008000f00 */
.L_x_155:
[----:B-1----:R1:W2:Y:S02]  /*9950*/  SYNCS.PHASECHK.TRANS64.TRYWAIT P0, [R0+URZ], R3 ;  /* 0x00000003000075a7 */ /* 0x0022a400080011ff */
[----:B--2---:R-:W-:Y:S05]  /*9960*/  @!P0 NANOSLEEP.SYNCS 0x989680 ;  /* 0x009896800000895d */ /* 0x004fea0003900000 */
[----:B------:R-:W2:Y:S02]  /*9970*/  @!P0 SYNCS.PHASECHK.TRANS64 P0, [R0+URZ], R3 ;  /* 0x00000003000085a7 */ /* 0x000ea400080010ff */
[----:B--2---:R-:W-:Y:S05]  /*9980*/  @!P0 BRA `(.L_x_155) ;  /* 0xfffffffc00f08947 */ /* 0x004fea000383ffff */
[----:B------:R-:W-:Y:S05]  /*9990*/  BRA `(.L_x_156) ;  /* 0xffffff8c00ac7947 */ /* 0x000fea000383ffff */
.L_x_45:
[----:B---3--:R-:W-:-:S07]  /*99a0*/  MOV R0, UR5 ;  /* 0x0000000500007c02 */ /* 0x008fce0008000f00 */
.L_x_157:
[----:B-1----:R1:W2:Y:S02]  /*99b0*/  SYNCS.PHASECHK.TRANS64.TRYWAIT P0, [R0+URZ], R3 ;  /* 0x00000003000075a7 */ /* 0x0022a400080011ff */
[----:B--2---:R-:W-:Y:S05]  /*99c0*/  @!P0 NANOSLEEP.SYNCS 0x989680 ;  /* 0x009896800000895d */ /* 0x004fea0003900000 */
[----:B------:R-:W2:Y:S02]  /*99d0*/  @!P0 SYNCS.PHASECHK.TRANS64 P0, [R0+URZ], R3 ;  /* 0x00000003000085a7 */ /* 0x000ea400080010ff */
[----:B--2---:R-:W-:Y:S05]  /*99e0*/  @!P0 BRA `(.L_x_157) ;  /* 0xfffffffc00f08947 */ /* 0x004fea000383ffff */
[----:B------:R-:W-:Y:S05]  /*99f0*/  BRA `(.L_x_158) ;  /* 0xffffff8c00b87947 */ /* 0x000fea000383ffff */
.L_x_48:
[----:B-1----:R1:W2:Y:S02]  /*9a00*/  SYNCS.PHASECHK.TRANS64.TRYWAIT P0, [R0+URZ+0xf0], R4 ;  /* 0x0000f004000075a7 */ /* 0x0022a400080011ff */
[----:B--2---:R-:W-:Y:S05]  /*9a10*/  @!P0 NANOSLEEP.SYNCS 0x989680 ;  /* 0x009896800000895d */ /* 0x004fea0003900000 */
[----:B------:R-:W2:Y:S02]  /*9a20*/  @!P0 SYNCS.PHASECHK.TRANS64 P0, [R0+URZ+0xf0], R4 ;  /* 0x0000f004000085a7 */ /* 0x000ea400080010ff */
[----:B--2---:R-:W-:Y:S05]  /*9a30*/  @!P0 BRA `(.L_x_48) ;  /* 0xfffffffc00f08947 */ /* 0x004fea000383ffff */
[----:B------:R-:W-:Y:S05]  /*9a40*/  BRA `(.L_x_159) ;  /* 0xffffff9000187947 */ /* 0x000fea000383ffff */
.L_x_49:
[----:B------:R-:W-:-:S07]  /*9a50*/  MOV R0, UR5 ;  /* 0x0000000500007c02 */ /* 0x000fce0008000f00 */
.L_x_160:
[----:B-1----:R1:W2:Y:S02]  /*9a60*/  SYNCS.PHASECHK.TRANS64.TRYWAIT P0, [R0+URZ+0xa0], R5 ;  /* 0x0000a005000075a7 */ /* 0x0022a400080011ff */
[----:B--2---:R-:W-:Y:S05]  /*9a70*/  @!P0 NANOSLEEP.SYNCS 0x989680 ;  /* 0x009896800000895d */ /* 0x004fea0003900000 */
[----:B------:R-:W2:Y:S02]  /*9a80*/  @!P0 SYNCS.PHASECHK.TRANS64 P0, [R0+URZ+0xa0], R5 ;  /* 0x0000a005000085a7 */ /* 0x000ea400080010ff */
[----:B--2---:R-:W-:Y:S05]  /*9a90*/  @!P0 BRA `(.L_x_160) ;  /* 0xfffffffc00f08947 */ /* 0x004fea000383ffff */
[----:B------:R-:W-:Y:S05]  /*9aa0*/  BRA `(.L_x_161) ;  /* 0xffffff9000287947 */ /* 0x000fea000383ffff */
.L_x_50:
[----:B-1----:R1:W2:Y:S02]  /*9ab0*/  SYNCS.PHASECHK.TRANS64.TRYWAIT P1, [R0+URZ+0x90], R4 ;  /* 0x00009004000075a7 */ /* 0x0022a400080211ff */
[----:B--2---:R-:W-:Y:S05]  /*9ac0*/  @!P1 NANOSLEEP.SYNCS 0x989680 ;  /* 0x009896800000995d */ /* 0x004fea0003900000 */
[----:B------:R-:W2:Y:S02]  /*9ad0*/  @!P1 SYNCS.PHASECHK.TRANS64 P1, [R0+URZ+0x90], R4 ;  /* 0x00009004000095a7 */ /* 0x000ea400080210ff */
[----:B--2---:R-:W-:Y:S05]  /*9ae0*/  @!P1 BRA `(.L_x_50) ;  /* 0xfffffffc00f09947 */ /* 0x004fea000383ffff */
[----:B------:R-:W-:Y:S05]  /*9af0*/  BRA `(.L_x_162) ;  /* 0xffffff9000587947 */ /* 0x000fea000383ffff */
.L_x_53:
[----:B------:R-:W-:-:S07]  /*9b00*/  MOV R0, UR5 ;  /* 0x0000000500007c02 */ /* 0x000fce0008000f00 */
.L_x_163:
[----:B-1----:R1:W2:Y:S02]  /*9b10*/  SYNCS.PHASECHK.TRANS64.TRYWAIT P0, [R0+URZ+0xa0], R2 ;  /* 0x0000a002000075a7 */ /* 0x0022a400080011ff */
[----:B--2---:R-:W-:Y:S05]  /*9b20*/  @!P0 NANOSLEEP.SYNCS 0x989680 ;  /* 0x009896800000895d */ /* 0x004fea0003900000 */
[----:B------:R-:W2:Y:S02]  /*9b30*/  @!P0 SYNCS.PHASECHK.TRANS64 P0, [R0+URZ+0xa0], R2 ;  /* 0x0000a002000085a7 */ /* 0x000ea400080010ff */
[----:B--2---:R-:W-:Y:S05]  /*9b40*/  @!P0 BRA `(.L_x_163) ;  /* 0xfffffffc00f08947 */ /* 0x004fea000383ffff */
[----:B------:R-:W-:Y:S05]  /*9b50*/  BRA `(.L_x_52) ;  /* 0xffffff9000ac7947 */ /* 0x000fea000383ffff */
.L_x_62:
[----:B-1----:R-:W-:-:S04]  /*9b60*/  MOV R4, UR6 ;  /* 0x0000000600047c02 */ /* 0x002fc80008000f00 */
[----:B------:R1:W2:Y:S03]  /*9b70*/  SYNCS.PHASECHK.TRANS64.TRYWAIT P0, [R4+URZ+0x8], R5 ;  /* 0x00000805040075a7 */ /* 0x0002a600080011ff */
[----:B--2---:R-:W-:Y:S05]  /*9b80*/  @!P0 NANOSLEEP.SYNCS 0x989680 ;  /* 0x009896800000895d */ /* 0x004fea0003900000 */
[----:B------:R-:W2:Y:S02]  /*9b90*/  @!P0 SYNCS.PHASECHK.TRANS64 P0, [R4+URZ+0x8], R5 ;  /* 0x00000805040085a7 */ /* 0x000ea400080010ff */
[----:B--2---:R-:W-:Y:S05]  /*9ba0*/  @!P0 BRA `(.L_x_62) ;  /* 0xfffffffc00ec8947 */ /* 0x004fea000383ffff */
[----:B------:R-:W-:Y:S05]  /*9bb0*/  BRA `(.L_x_61) ;  /* 0xffffff9400607947 */ /* 0x000fea000383ffff */
.L_x_64:
[----:B------:R-:W-:Y:S01]  /*9bc0*/  BSSY B0, `(.L_x_164) ;  /* 0x0000006000007945 */ /* 0x000fe20003800000 */
[----:B------:R-:W-:-:S07]  /*9bd0*/  MOV R15, 0xffffffff ;  /* 0xffffffff000f7802 */ /* 0x000fce0000000f00 */
[----:B-1---5:R-:W-:Y:S05]  /*9be0*/  WARPSYNC.COLLECTIVE R15, `(.L_x_165) ;  /* 0x000000000f0c7348 */ /* 0x022fea0003c00000 */
[----:B------:R-:W-:Y:S02]  /*9bf0*/  ELECT P6, UR79, PT ;  /* 0x00000000004f782f */ /* 0x000fe400038c0000 */
[----:B------:R-:W-:Y:S01]  /*9c00*/  MOV R14, UR79 ;  /* 0x0000004f000e7c02 */ /* 0x000fe20008000f00 */
[----:B-1---5:R-:W-:Y:S10]  /*9c10*/  ENDCOLLECTIVE ;  /* 0x000000000000791b */ /* 0x022ff40003800000 */
.L_x_165:
[----:B------:R-:W-:Y:S05]  /*9c20*/  BSYNC B0 ;  /* 0x0000000000007941 */ /* 0x000fea0003800000 */
.L_x_164:
[----:B------:R-:W-:Y:S05]  /*9c30*/  BRA `(.L_x_166) ;  /* 0xffffff9400907947 */ /* 0x000fea000383ffff */
.L_x_66:
[----:B-1----:R-:W-:-:S04]  /*9c40*/  MOV R2, UR6 ;  /* 0x0000000600027c02 */ /* 0x002fc80008000f00 */
[----:B------:R1:W2:Y:S03]  /*9c50*/  SYNCS.PHASECHK.TRANS64.TRYWAIT P0, [R2+URZ+0x8], R3 ;  /* 0x00000803020075a7 */ /* 0x0002a600080011ff */
[----:B--2---:R-:W-:Y:S05]  /*9c60*/  @!P0 NANOSLEEP.SYNCS 0x989680 ;  /* 0x009896800000895d */ /* 0x004fea0003900000 */
[----:B------:R-:W2:Y:S02]  /*9c70*/  @!P0 SYNCS.PHASECHK.TRANS64 P0, [R2+URZ+0x8], R3 ;  /* 0x00000803020085a7 */ /* 0x000ea400080010ff */
[----:B--2---:R-:W-:Y:S05]  /*9c80*/  @!P0 BRA `(.L_x_66) ;  /* 0xfffffffc00ec8947 */ /* 0x004fea000383ffff */
[----:B------:R-:W-:Y:S05]  /*9c90*/  BRA `(.L_x_65) ;  /* 0xffffff9400947947 */ /* 0x000fea000383ffff */
.L_x_67:
[----:B-1----:R1:W2:Y:S02]  /*9ca0*/  SYNCS.PHASECHK.TRANS64.TRYWAIT P0, [R0+URZ+0x90], R4 ;  /* 0x00009004000075a7 */ /* 0x0022a400080011ff */
[----:B--2---:R-:W-:Y:S05]  /*9cb0*/  @!P0 NANOSLEEP.SYNCS 0x989680 ;  /* 0x009896800000895d */ /* 0x004fea0003900000 */
[----:B------:R-:W2:Y:S02]  /*9cc0*/  @!P0 SYNCS.PHASECHK.TRANS64 P0, [R0+URZ+0x90], R4 ;  /* 0x00009004000085a7 */ /* 0x000ea400080010ff */
[----:B--2---:R-:W-:Y:S05]  /*9cd0*/  @!P0 BRA `(.L_x_67) ;  /* 0xfffffffc00f08947 */ /* 0x004fea000383ffff */
[----:B------:R-:W-:Y:S05]  /*9ce0*/  BRA `(.L_x_167) ;  /* 0xffffff9800a07947 */ /* 0x000fea000383ffff */
.L_x_69:
[----:B------:R-:W-:-:S07]  /*9cf0*/  MOV R0, UR8 ;  /* 0x0000000800007c02 */ /* 0x000fce0008000f00 */
.L_x_168:
[----:B-1----:R1:W2:Y:S02]  /*9d00*/  SYNCS.PHASECHK.TRANS64.TRYWAIT P0, [R0+URZ+0xd0], R4 ;  /* 0x0000d004000075a7 */ /* 0x0022a400080011ff */
[----:B--2---:R-:W-:Y:S05]  /*9d10*/  @!P0 NANOSLEEP.SYNCS 0x989680 ;  /* 0x009896800000895d */ /* 0x004fea0003900000 */
[----:B------:R-:W2:Y:S02]  /*9d20*/  @!P0 SYNCS.PHASECHK.TRANS64 P0, [R0+URZ+0xd0], R4 ;  /* 0x0000d004000085a7 */ /* 0x000ea400080010ff */
[----:B--2---:R-:W-:Y:S05]  /*9d30*/  @!P0 BRA `(.L_x_168) ;  /* 0xfffffffc00f08947 */ /* 0x004fea000383ffff */
[----:B------:R-:W-:Y:S05]  /*9d40*/  BRA `(.L_x_169) ;  /* 0xffffff9800ec7947 */ /* 0x000fea000383ffff */
.L_x_72:
[----:B------:R-:W-:Y:S07]  /*9d50*/  MOV R0, UR14 ;  /* 0x0000000e00007c02 */ /* 0x000fee0008000f00 */
.L_x_170:
[----:B-1----:R1:W2:Y:S02]  /*9d60*/  SYNCS.PHASECHK.TRANS64.TRYWAIT P0, [R0+URZ], R4 ;  /* 0x00000004000075a7 */ /* 0x0022a400080011ff */
[----:B--2---:R-:W-:Y:S05]  /*9d70*/  @!P0 NANOSLEEP.SYNCS 0x989680 ;  /* 0x009896800000895d */ /* 0x004fea0003900000 */
[----:B------:R-:W2:Y:S02]  /*9d80*/  @!P0 SYNCS.PHASECHK.TRANS64 P0, [R0+URZ], R4 ;  /* 0x00000004000085a7 */ /* 0x000ea400080010ff */
[----:B--2---:R-:W-:Y:S05]  /*9d90*/  @!P0 BRA `(.L_x_170) ;  /* 0xfffffffc00f08947 */ /* 0x004fea000383ffff */
[----:B------:R-:W-:Y:S05]  /*9da0*/  BRA `(.L_x_71) ;  /* 0xffffff9c00007947 */ /* 0x000fea000383ffff */
.L_x_76:
[----:B-1----:R-:W-:-:S07]  /*9db0*/  MOV R0, UR8 ;  /* 0x0000000800007c02 */ /* 0x002fce0008000f00 */
.L_x_171:
[----:B-1----:R1:W2:Y:S02]  /*9dc0*/  SYNCS.PHASECHK.TRANS64.TRYWAIT P0, [R0+URZ], R2 ;  /* 0x00000002000075a7 */ /* 0x0022a400080011ff */
[----:B--2---:R-:W-:Y:S05]  /*9dd0*/  @!P0 NANOSLEEP.SYNCS 0x989680 ;  /* 0x009896800000895d */ /* 0x004fea0003900000 */
[----:B------:R-:W2:Y:S02]  /*9de0*/  @!P0 SYNCS.PHASECHK.TRANS64 P0, [R0+URZ], R2 ;  /* 0x00000002000085a7 */ /* 0x000ea400080010ff */
[----:B--2---:R-:W-:Y:S05]  /*9df0*/  @!P0 BRA `(.L_x_171) ;  /* 0xfffffffc00f08947 */ /* 0x004fea000383ffff */
[----:B------:R-:W-:Y:S05]  /*9e00*/  BRA `(.L_x_172) ;  /* 0xffffffa000447947 */ /* 0x000fea000383ffff */
.L_x_77:
[----:B------:R-:W-:-:S07]  /*9e10*/  MOV R0, UR8 ;  /* 0x0000000800007c02 */ /* 0x000fce0008000f00 */
.L_x_173:
[----:B-1----:R1:W2:Y:S02]  /*9e20*/  SYNCS.PHASECHK.TRANS64.TRYWAIT P0, [R0+URZ], R3 ;  /* 0x00000003000075a7 */ /* 0x0022a400080011ff */
[----:B--2---:R-:W-:Y:S05]  /*9e30*/  @!P0 NANOSLEEP.SYNCS 0x989680 ;  /* 0x009896800000895d */ /* 0x004fea0003900000 */
[----:B------:R-:W2:Y:S02]  /*9e40*/  @!P0 SYNCS.PHASECHK.TRANS64 P0, [R0+URZ], R3 ;  /* 0x00000003000085a7 */ /* 0x000ea400080010ff */
[----:B--2---:R-:W-:Y:S05]  /*9e50*/  @!P0 BRA `(.L_x_173) ;  /* 0xfffffffc00f08947 */ /* 0x004fea000383ffff */
[----:B------:R-:W-:Y:S05]  /*9e60*/  BRA `(.L_x_174) ;  /* 0xffffffa000507947 */ /* 0x000fea000383ffff */
.L_x_78:
[----:B------:R-:W-:-:S07]  /*9e70*/  MOV R0, UR8 ;  /* 0x0000000800007c02 */ /* 0x000fce0008000f00 */
.L_x_175:
[----:B-1----:R1:W2:Y:S02]  /*9e80*/  SYNCS.PHASECHK.TRANS64.TRYWAIT P0, [R0+URZ], R3 ;  /* 0x00000003000075a7 */ /* 0x0022a400080011ff */
[----:B--2---:R-:W-:Y:S05]  /*9e90*/  @!P0 NANOSLEEP.SYNCS 0x989680 ;  /* 0x009896800000895d */ /* 0x004fea0003900000 */
[----:B------:R-:W2:Y:S02]  /*9ea0*/  @!P0 SYNCS.PHASECHK.TRANS64 P0, [R0+URZ], R3 ;  /* 0x00000003000085a7 */ /* 0x000ea400080010ff */
[----:B--2---:R-:W-:Y:S05]  /*9eb0*/  @!P0 BRA `(.L_x_175) ;  /* 0xfffffffc00f08947 */ /* 0x004fea000383ffff */
[----:B------:R-:W-:Y:S05]  /*9ec0*/  BRA `(.L_x_176) ;  /* 0xffffffa0005c7947 */ /* 0x000fea000383ffff */
.L_x_81:
[----:B------:R-:W-:-:S07]  /*9ed0*/  MOV R0, UR7 ;  /* 0x0000000700007c02 */ /* 0x000fce0008000f00 */
.L_x_177:
[----:B-1----:R1:W2:Y:S02]  /*9ee0*/  SYNCS.PHASECHK.TRANS64.TRYWAIT P1, [R0+URZ+0x110], R2 ;  /* 0x00011002000075a7 */ /* 0x0022a400080211ff */
[----:B--2---:R-:W-:Y:S05]  /*9ef0*/  @!P1 NANOSLEEP.SYNCS 0x989680 ;  /* 0x009896800000995d */ /* 0x004fea0003900000 */
[----:B------:R-:W2:Y:S02]  /*9f00*/  @!P1 SYNCS.PHASECHK.TRANS64 P1, [R0+URZ+0x110], R2 ;  /* 0x00011002000095a7 */ /* 0x000ea400080210ff */
[----:B--2---:R-:W-:Y:S05]  /*9f10*/  @!P1 BRA `(.L_x_177) ;  /* 0xfffffffc00f09947 */ /* 0x004fea000383ffff */
[----:B------:R-:W-:Y:S05]  /*9f20*/  BRA `(.L_x_178) ;  /* 0xffffffa000a87947 */ /* 0x000fea000383ffff */
.L_x_86:
[----:B--2---:R2:W4:Y:S02]  /*9f30*/  SYNCS.PHASECHK.TRANS64.TRYWAIT P0, [R0+URZ+0x90], R2 ;  /* 0x00009002000075a7 */ /* 0x00452400080011ff */
[----:B----4-:R-:W-:Y:S05]  /*9f40*/  @!P0 NANOSLEEP.SYNCS 0x989680 ;  /* 0x009896800000895d */ /* 0x010fea0003900000 */
[----:B------:R-:W4:Y:S02]  /*9f50*/  @!P0 SYNCS.PHASECHK.TRANS64 P0, [R0+URZ+0x90], R2 ;  /* 0x00009002000085a7 */ /* 0x000f2400080010ff */
[----:B----4-:R-:W-:Y:S05]  /*9f60*/  @!P0 BRA `(.L_x_86) ;  /* 0xfffffffc00f08947 */ /* 0x010fea000383ffff */
[----:B------:R-:W-:Y:S05]  /*9f70*/  BRA `(.L_x_179) ;  /* 0xffffffa400bc7947 */ /* 0x000fea000383ffff */
.L_x_89:
[----:B------:R-:W-:Y:S07]  /*9f80*/  MOV R0, UR6 ;  /* 0x0000000600007c02 */ /* 0x000fee0008000f00 */
.L_x_180:
[----:B--2---:R2:W4:Y:S02]  /*9f90*/  SYNCS.PHASECHK.TRANS64.TRYWAIT P0, [R0+URZ+0x88], R2 ;  /* 0x00008802000075a7 */ /* 0x00452400080011ff */
[----:B----4-:R-:W-:Y:S05]  /*9fa0*/  @!P0 NANOSLEEP.SYNCS 0x989680 ;  /* 0x009896800000895d */ /* 0x010fea0003900000 */
[----:B------:R-:W4:Y:S02]  /*9fb0*/  @!P0 SYNCS.PHASECHK.TRANS64 P0, [R0+URZ+0x88], R2 ;  /* 0x00008802000085a7 */ /* 0x000f2400080010ff */
[----:B----4-:R-:W-:Y:S05]  /*9fc0*/  @!P0 BRA `(.L_x_180) ;  /* 0xfffffffc00f08947 */ /* 0x010fea000383ffff */
[----:B------:R-:W-:Y:S05]  /*9fd0*/  BRA `(.L_x_88) ;  /* 0xffffffa8009c7947 */ /* 0x000fea000383ffff */
.L_x_92:
[----:B------:R-:W-:Y:S07]  /*9fe0*/  MOV R0, UR6 ;  /* 0x0000000600007c02 */ /* 0x000fee0008000f00 */
.L_x_181:
[----:B-1----:R1:W2:Y:S02]  /*9ff0*/  SYNCS.PHASECHK.TRANS64.TRYWAIT P0, [R0+URZ+0x60], R14 ;  /* 0x0000600e000075a7 */ /* 0x0022a400080011ff */
[----:B--2---:R-:W-:Y:S05]  /*a000*/  @!P0 NANOSLEEP.SYNCS 0x989680 ;  /* 0x009896800000895d */ /* 0x004fea0003900000 */
[----:B------:R-:W2:Y:S02]  /*a010*/  @!P0 SYNCS.PHASECHK.TRANS64 P0, [R0+URZ+0x60], R14 ;  /* 0x0000600e000085a7 */ /* 0x000ea400080010ff */
[----:B--2---:R-:W-:Y:S05]  /*a020*/  @!P0 BRA `(.L_x_181) ;  /* 0xfffffffc00f08947 */ /* 0x004fea000383ffff */
[----:B------:R-:W-:Y:S05]  /*a030*/  BRA `(.L_x_182) ;  /* 0xffffffac00147947 */ /* 0x000fea000383ffff */
.L_x_93:
[----:B------:R-:W-:Y:S07]  /*a040*/  MOV R0, UR6 ;  /* 0x0000000600007c02 */ /* 0x000fee0008000f00 */
.L_x_183:
[----:B-1----:R1:W2:Y:S02]  /*a050*/  SYNCS.PHASECHK.TRANS64.TRYWAIT P0, [R0+URZ+0x68], R14 ;  /* 0x0000680e000075a7 */ /* 0x0022a400080011ff */
[----:B--2---:R-:W-:Y:S05]  /*a060*/  @!P0 NANOSLEEP.SYNCS 0x989680 ;  /* 0x009896800000895d */ /* 0x004fea0003900000 */
[----:B------:R-:W2:Y:S02]  /*a070*/  @!P0 SYNCS.PHASECHK.TRANS64 P0, [R0+URZ+0x68], R14 ;  /* 0x0000680e000085a7 */ /* 0x000ea400080010ff */
[----:B--2---:R-:W-:Y:S05]  /*a080*/  @!P0 BRA `(.L_x_183) ;  /* 0xfffffffc00f08947 */ /* 0x004fea000383ffff */
[----:B------:R-:W-:Y:S05]  /*a090*/  BRA `(.L_x_184) ;  /* 0xffffffac004c7947 */ /* 0x000fea000383ffff */
.L_x_94:
[----:B------:R-:W-:Y:S07]  /*a0a0*/  MOV R0, UR6 ;  /* 0x0000000600007c02 */ /* 0x000fee0008000f00 */
.L_x_185:
[----:B-1----:R1:W2:Y:S02]  /*a0b0*/  SYNCS.PHASECHK.TRANS64.TRYWAIT P0, [R0+URZ+0x70], R14 ;  /* 0x0000700e000075a7 */ /* 0x0022a400080011ff */
[----:B--2---:R-:W-:Y:S05]  /*a0c0*/  @!P0 NANOSLEEP.SYNCS 0x989680 ;  /* 0x009896800000895d */ /* 0x004fea0003900000 */
[----:B------:R-:W2:Y:S02]  /*a0d0*/  @!P0 SYNCS.PHASECHK.TRANS64 P0, [R0+URZ+0x70], R14 ;  /* 0x0000700e000085a7 */ /* 0x000ea400080010ff */
[----:B--2---:R-:W-:Y:S05]  /*a0e0*/  @!P0 BRA `(.L_x_185) ;  /* 0xfffffffc00f08947 */ /* 0x004fea000383ffff */
[----:B------:R-:W-:Y:S05]  /*a0f0*/  BRA `(.L_x_186) ;  /* 0xffffffac00907947 */ /* 0x000fea000383ffff */
.L_x_95:
[----:B------:R-:W-:Y:S07]  /*a100*/  MOV R0, UR6 ;  /* 0x0000000600007c02 */ /* 0x000fee0008000f00 */
.L_x_187:
[----:B-1----:R1:W2:Y:S02]  /*a110*/  SYNCS.PHASECHK.TRANS64.TRYWAIT P0, [R0+URZ+0x78], R14 ;  /* 0x0000780e000075a7 */ /* 0x0022a400080011ff */
[----:B--2---:R-:W-:Y:S05]  /*a120*/  @!P0 NANOSLEEP.SYNCS 0x989680 ;  /* 0x009896800000895d */ /* 0x004fea0003900000 */
[----:B------:R-:W2:Y:S02]  /*a130*/  @!P0 SYNCS.PHASECHK.TRANS64 P0, [R0+URZ+0x78], R14 ;  /* 0x0000780e000085a7 */ /* 0x000ea400080010ff */
[----:B--2---:R-:W-:Y:S05]  /*a140*/  @!P0 BRA `(.L_x_187) ;  /* 0xfffffffc00f08947 */ /* 0x004fea000383ffff */
[----:B------:R-:W-:Y:S05]  /*a150*/  BRA `(.L_x_188) ;  /* 0xffffffb000147947 */ /* 0x000fea000383ffff */
.L_x_97:
[----:B------:R-:W-:-:S07]  /*a160*/  MOV R0, UR6 ;  /* 0x0000000600007c02 */ /* 0x000fce0008000f00 */
.L_x_189:
[----:B-1----:R1:W4:Y:S02]  /*a170*/  SYNCS.PHASECHK.TRANS64.TRYWAIT P0, [R0+URZ+0x60], R2 ;  /* 0x00006002000075a7 */ /* 0x00232400080011ff */
[----:B----4-:R-:W-:Y:S05]  /*a180*/  @!P0 NANOSLEEP.SYNCS 0x989680 ;  /* 0x009896800000895d */ /* 0x010fea0003900000 */
[----:B------:R-:W4:Y:S02]  /*a190*/  @!P0 SYNCS.PHASECHK.TRANS64 P0, [R0+URZ+0x60], R2 ;  /* 0x00006002000085a7 */ /* 0x000f2400080010ff */
[----:B----4-:R-:W-:Y:S05]  /*a1a0*/  @!P0 BRA `(.L_x_189) ;  /* 0xfffffffc00f08947 */ /* 0x010fea000383ffff */
[----:B------:R-:W-:Y:S05]  /*a1b0*/  BRA `(.L_x_190) ;  /* 0xffffffb000847947 */ /* 0x000fea000383ffff */
.L_x_98:
[----:B-1----:R-:W-:-:S07]  /*a1c0*/  MOV R0, UR6 ;  /* 0x0000000600007c02 */ /* 0x002fce0008000f00 */
.L_x_191:
[----:B-1----:R1:W4:Y:S02]  /*a1d0*/  SYNCS.PHASECHK.TRANS64.TRYWAIT P0, [R0+URZ+0x68], R2 ;  /* 0x00006802000075a7 */ /* 0x00232400080011ff */
[----:B----4-:R-:W-:Y:S05]  /*a1e0*/  @!P0 NANOSLEEP.SYNCS 0x989680 ;  /* 0x009896800000895d */ /* 0x010fea0003900000 */
[----:B------:R-:W4:Y:S02]  /*a1f0*/  @!P0 SYNCS.PHASECHK.TRANS64 P0, [R0+URZ+0x68], R2 ;  /* 0x00006802000085a7 */ /* 0x000f2400080010ff */
[----:B----4-:R-:W-:Y:S05]  /*a200*/  @!P0 BRA `(.L_x_191) ;  /* 0xfffffffc00f08947 */ /* 0x010fea000383ffff */
[----:B------:R-:W-:Y:S05]  /*a210*/  BRA `(.L_x_192) ;  /* 0xffffffb000747947 */ /* 0x000fea000383ffff */
.L_x_99:
[----:B-1----:R-:W-:-:S07]  /*a220*/  MOV R0, UR6 ;  /* 0x0000000600007c02 */ /* 0x002fce0008000f00 */
.L_x_193:
[----:B-1----:R1:W4:Y:S02]  /*a230*/  SYNCS.PHASECHK.TRANS64.TRYWAIT P0, [R0+URZ+0x70], R2 ;  /* 0x00007002000075a7 */ /* 0x00232400080011ff */
[----:B----4-:R-:W-:Y:S05]  /*a240*/  @!P0 NANOSLEEP.SYNCS 0x989680 ;  /* 0x009896800000895d */ /* 0x010fea0003900000 */
[----:B------:R-:W4:Y:S02]  /*a250*/  @!P0 SYNCS.PHASECHK.TRANS64 P0, [R0+URZ+0x70], R2 ;  /* 0x00007002000085a7 */ /* 0x000f2400080010ff */
[----:B----4-:R-:W-:Y:S05]  /*a260*/  @!P0 BRA `(.L_x_193) ;  /* 0xfffffffc00f08947 */ /* 0x010fea000383ffff */
[----:B------:R-:W-:Y:S05]  /*a270*/  BRA `(.L_x_194) ;  /* 0xffffffb000647947 */ /* 0x000fea000383ffff */
.L_x_101:
[----:B--2---:R2:W4:Y:S02]  /*a280*/  SYNCS.PHASECHK.TRANS64.TRYWAIT P0, [R0+URZ+0x90], R2 ;  /* 0x00009002000075a7 */ /* 0x00452400080011ff */
[----:B----4-:R-:W-:Y:S05]  /*a290*/  @!P0 NANOSLEEP.SYNCS 0x989680 ;  /* 0x009896800000895d */ /* 0x010fea0003900000 */
[----:B------:R-:W4:Y:S02]  /*a2a0*/  @!P0 SYNCS.PHASECHK.TRANS64 P0, [R0+URZ+0x90], R2 ;  /* 0x00009002000085a7 */ /* 0x000f2400080010ff */
[----:B----4-:R-:W-:Y:S05]  /*a2b0*/  @!P0 BRA `(.L_x_101) ;  /* 0xfffffffc00f08947 */ /* 0x010fea000383ffff */
[----:B------:R-:W-:Y:S05]  /*a2c0*/  BRA `(.L_x_195) ;  /* 0xffffffb4002c7947 */ /* 0x000fea000383ffff */
.L_x_112:
[----:B-1----:R-:W-:Y:S04]  /*a2d0*/  MOV R2, UR48 ;  /* 0x0000003000027c02 */ /* 0x002fe80008000f00 */
[----:B------:R1:W3:Y:S03]  /*a2e0*/  SYNCS.PHASECHK.TRANS64.TRYWAIT P1, [R2+URZ+0x40], R3 ;  /* 0x00004003020075a7 */ /* 0x0002e600080211ff */
[----:B---3--:R-:W-:Y:S05]  /*a2f0*/  @!P1 NANOSLEEP.SYNCS 0x989680 ;  /* 0x009896800000995d */ /* 0x008fea0003900000 */
[----:B------:R-:W3:Y:S02]  /*a300*/  @!P1 SYNCS.PHASECHK.TRANS64 P1, [R2+URZ+0x40], R3 ;  /* 0x00004003020095a7 */ /* 0x000ee400080210ff */
[----:B---3--:R-:W-:Y:S05]  /*a310*/  @!P1 BRA `(.L_x_112) ;  /* 0xfffffffc00ec9947 */ /* 0x008fea000383ffff */
[----:B------:R-:W-:Y:S05]  /*a320*/  BRA `(.L_x_111) ;  /* 0xffffffc000387947 */ /* 0x000fea000383ffff */
.L_x_114:
[----:B-1----:R1:W4:Y:S02]  /*a330*/  SYNCS.PHASECHK.TRANS64.TRYWAIT P0, [R112+URZ+0xb0], R0 ;  /* 0x0000b000700075a7 */ /* 0x00232400080011ff */
[----:B----4-:R-:W-:Y:S05]  /*a340*/  @!P0 NANOSLEEP.SYNCS 0x989680 ;  /* 0x009896800000895d */ /* 0x010fea0003900000 */
[----:B------:R-:W4:Y:S02]  /*a350*/  @!P0 SYNCS.PHASECHK.TRANS64 P0, [R112+URZ+0xb0], R0 ;  /* 0x0000b000700085a7 */ /* 0x000f2400080010ff */
[----:B----4-:R-:W-:Y:S05]  /*a360*/  @!P0 BRA `(.L_x_114) ;  /* 0xfffffffc00f08947 */ /* 0x010fea000383ffff */
[----:B------:R-:W-:Y:S05]  /*a370*/  BRA `(.L_x_113) ;  /* 0xffffffc000607947 */ /* 0x000fea000383ffff */
.L_x_123:
[----:B--2---:R2:W4:Y:S02]  /*a380*/  SYNCS.PHASECHK.TRANS64.TRYWAIT P0, [R2+URZ+0x40], R0 ;  /* 0x00004000020075a7 */ /* 0x00452400080011ff */
[----:B----4-:R-:W-:Y:S05]  /*a390*/  @!P0 NANOSLEEP.SYNCS 0x989680 ;  /* 0x009896800000895d */ /* 0x010fea0003900000 */
[----:B------:R-:W4:Y:S02]  /*a3a0*/  @!P0 SYNCS.PHASECHK.TRANS64 P0, [R2+URZ+0x40], R0 ;  /* 0x00004000020085a7 */ /* 0x000f2400080010ff */
[----:B----4-:R-:W-:Y:S05]  /*a3b0*/  @!P0 BRA `(.L_x_123) ;  /* 0xfffffffc00f08947 */ /* 0x010fea000383ffff */
[----:B------:R-:W-:Y:S05]  /*a3c0*/  BRA `(.L_x_122) ;  /* 0xffffffcc003c7947 */ /* 0x000fea000383ffff */
.L_x_131:
[----:B--2---:R2:W4:Y:S02]  /*a3d0*/  SYNCS.PHASECHK.TRANS64.TRYWAIT P0, [R0+URZ+0x40], R6 ;  /* 0x00004006000075a7 */ /* 0x00452400080011ff */
[----:B----4-:R-:W-:Y:S05]  /*a3e0*/  @!P0 NANOSLEEP.SYNCS 0x989680 ;  /* 0x009896800000895d */ /* 0x010fea0003900000 */
[----:B------:R-:W4:Y:S02]  /*a3f0*/  @!P0 SYNCS.PHASECHK.TRANS64 P0, [R0+URZ+0x40], R6 ;  /* 0x00004006000085a7 */ /* 0x000f2400080010ff */
[----:B----4-:R-:W-:Y:S05]  /*a400*/  @!P0 BRA `(.L_x_131) ;  /* 0xfffffffc00f08947 */ /* 0x010fea000383ffff */
[----:B------:R-:W-:Y:S05]  /*a410*/  BRA `(.L_x_130) ;  /* 0xffffffd8003c7947 */ /* 0x000fea000383ffff */
.L_x_139:
[----:B--2---:R2:W4:Y:S02]  /*a420*/  SYNCS.PHASECHK.TRANS64.TRYWAIT P0, [R0+URZ+0x40], R5 ;  /* 0x00004005000075a7 */ /* 0x00452400080011ff */
[----:B----4-:R-:W-:Y:S05]  /*a430*/  @!P0 NANOSLEEP.SYNCS 0x989680 ;  /* 0x009896800000895d */ /* 0x010fea0003900000 */
[----:B------:R-:W4:Y:S02]  /*a440*/  @!P0 SYNCS.PHASECHK.TRANS64 P0, [R0+URZ+0x40], R5 ;  /* 0x00004005000085a7 */ /* 0x000f2400080010ff */
[----:B----4-:R-:W-:Y:S05]  /*a450*/  @!P0 BRA `(.L_x_139) ;  /* 0xfffffffc00f08947 */ /* 0x010fea000383ffff */
[----:B------:R-:W-:Y:S05]  /*a460*/  BRA `(.L_x_138) ;  /* 0xffffffe4003c7947 */ /* 0x000fea000383ffff */
        .weak           $__internal_0_$__cuda_sm10x_tcgen05_guardrail_trap_col_being_dealloced_not_returned_by_alloc
        .type           $__internal_0_$__cuda_sm10x_tcgen05_guardrail_trap_col_being_dealloced_not_returned_by_alloc,@function
        .size           $__internal_0_$__cuda_sm10x_tcgen05_guardrail_trap_col_being_dealloced_not_returned_by_alloc,($__internal_1_$__cuda_sm10x_tcgen05_guardrail_trap_phase_invalid_during_alloc - $__internal_0_$__cuda_sm10x_tcgen05_guardrail_trap_col_being_dealloced_not_returned_by_alloc)
$__internal_0_$__cuda_sm10x_tcgen05_guardrail_trap_col_being_dealloced_not_returned_by_alloc:
[----:B------:R-:W-:Y:S05]  /*a470*/  BPT.TRAP 0x1 ;  /* 0x000000040000795c */ /* 0x000fea0000300000 */
[----:B------:R-:W-:-:S04]  /*a480*/  HFMA2 R3, -RZ, RZ, 0, 0 ;  /* 0x00000000ff037431 */ /* 0x000fc800000001ff */
[----:B------:R-:W-:Y:S05]  /*a490*/  RET.REL.NODEC R2 `(_ZN7cutlass13device_kernelINS_4gemm6kernel13GemmUniversalIN4cute5tupleIJiiiiEEENS1_10collective13CollectiveMmaINS1_35MainloopSm100TmaUmmaWarpSpecializedILi4ELi2ELi4ENS5_IJNS4_1CILi2EEENSA_ILi1EEESC_EEEEENS5_IJNSA_ILi256EEENSA_ILi128EEESG_EEENS_10bfloat16_tENS5_IJlSC_lEEESI_SJ_NS4_8TiledMMAINS4_8MMA_AtomIJNS4_26SM100_MMA_F16BF16_2x1SM_SSISI_SI_fLi256ELi128ELNS4_4UMMA5MajorE0ELSO_0ELNSN_7ScaleInE0ELSP_0EEEEEENS4_6LayoutINS5_IJSC_SC_SC_EEENS5_IJNSA_ILi0EEESU_SU_EEEEENS5_IJNS4_10UnderscoreESX_SX_EEEEENS4_18SM100_TMA_2SM_LOADENS4_14ComposedLayoutINS4_7SwizzleILi3ELi4ELi3EEENS4_18smem_ptr_flag_bitsILi16EEENSS_INS5_IJNSA_ILi8EEENSA_ILi64EEEEEENS5_IJS17_SC_EEEEEEEvNS4_8identityES10_S1B_vS1C_EENS_8epilogue10collective18CollectiveEpilogueINS1E_23Sm100TmaWarpSpecializedILi4ELi2ELi32ELb1ELb0EEEJNS5_IJSG_SG_SG_EEENS5_IJNSS_ISG_SC_EENSS_INSA_ILi32EEESC_EEEEESI_SJ_SI_SJ_NS1E_6fusion15FusionCallbacksIS1I_NS1O_17LinearCombinationISI_fSI_fLNS_15FloatRoundStyleE2EEES1J_S1N_JEEENS4_5SM1004TMEM4LOAD26SM100_TMEM_LOAD_32dp32b32xENS4_13SM90_TMA_LOADENS11_INS12_ILi2ELi4ELi3EEES15_NSS_INS5_IJS16_S1L_EEENS5_IJS1L_SC_EEEEEEENS4_39AutoVectorizingCopyWithAssumedAlignmentILi128EEENS4_14SM90_TMA_STOREES23_S25_S25_EEEvvEEEEvNT_6ParamsE) ;  /* 0xffffff5802d87950 */ /* 0x000fea0003c3ffff */
        .weak           $__internal_1_$__cuda_sm10x_tcgen05_guardrail_trap_phase_invalid_during_alloc
        .type           $__internal_1_$__cuda_sm10x_tcgen05_guardrail_trap_phase_invalid_during_alloc,@function
        .size           $__internal_1_$__cuda_sm10x_tcgen05_guardrail_trap_phase_invalid_during_alloc,($__internal_2_$__cuda_sm10x_tcgen05_guardrail_trap_unallocated_columns_being_dealloced - $__internal_1_$__cuda_sm10x_tcgen05_guardrail_trap_phase_invalid_during_alloc)
$__internal_1_$__cuda_sm10x_tcgen05_guardrail_trap_phase_invalid_during_alloc:
[----:B------:R-:W-:Y:S05]  /*a4a0*/  BPT.TRAP 0x1 ;  /* 0x000000040000795c */ /* 0x000fea0000300000 */
[----:B------:R-:W-:-:S04]  /*a4b0*/  MOV R3, 0x0 ;  /* 0x0000000000037802 */ /* 0x000fc80000000f00 */
[----:B------:R-:W-:Y:S05]  /*a4c0*/  RET.REL.NODEC R2 `(_ZN7cutlass13device_kernelINS_4gemm6kernel13GemmUniversalIN4cute5tupleIJiiiiEEENS1_10collective13CollectiveMmaINS1_35MainloopSm100TmaUmmaWarpSpecializedILi4ELi2ELi4ENS5_IJNS4_1CILi2EEENSA_ILi1EEESC_EEEEENS5_IJNSA_ILi256EEENSA_ILi128EEESG_EEENS_10bfloat16_tENS5_IJlSC_lEEESI_SJ_NS4_8TiledMMAINS4_8MMA_AtomIJNS4_26SM100_MMA_F16BF16_2x1SM_SSISI_SI_fLi256ELi128ELNS4_4UMMA5MajorE0ELSO_0ELNSN_7ScaleInE0ELSP_0EEEEEENS4_6LayoutINS5_IJSC_SC_SC_EEENS5_IJNSA_ILi0EEESU_SU_EEEEENS5_IJNS4_10UnderscoreESX_SX_EEEEENS4_18SM100_TMA_2SM_LOADENS4_14ComposedLayoutINS4_7SwizzleILi3ELi4ELi3EEENS4_18smem_ptr_flag_bitsILi16EEENSS_INS5_IJNSA_ILi8EEENSA_ILi64EEEEEENS5_IJS17_SC_EEEEEEEvNS4_8identityES10_S1B_vS1C_EENS_8epilogue10collective18CollectiveEpilogueINS1E_23Sm100TmaWarpSpecializedILi4ELi2ELi32ELb1ELb0EEEJNS5_IJSG_SG_SG_EEENS5_IJNSS_ISG_SC_EENSS_INSA_ILi32EEESC_EEEEESI_SJ_SI_SJ_NS1E_6fusion15FusionCallbacksIS1I_NS1O_17LinearCombinationISI_fSI_fLNS_15FloatRoundStyleE2EEES1J_S1N_JEEENS4_5SM1004TMEM4LOAD26SM100_TMEM_LOAD_32dp32b32xENS4_13SM90_TMA_LOADENS11_INS12_ILi2ELi4ELi3EEES15_NSS_INS5_IJS16_S1L_EEENS5_IJS1L_SC_EEEEEEENS4_39AutoVectorizingCopyWithAssumedAlignmentILi128EEENS4_14SM90_TMA_STOREES23_S25_S25_EEEvvEEEEvNT_6ParamsE) ;  /* 0xffffff5802cc7950 */ /* 0x000fea0003c3ffff */
        .weak           $__internal_2_$__cuda_sm10x_tcgen05_guardrail_trap_unallocated_columns_being_dealloced
        .type           $__internal_2_$__cuda_sm10x_tcgen05_guardrail_trap_unallocated_columns_being_dealloced,@function
        .size           $__internal_2_$__cuda_sm10x_tcgen05_guardrail_trap_unallocated_columns_being_dealloced,(.L_x_197 - $__internal_2_$__cuda_sm10x_tcgen05_guardrail_trap_unallocated_columns_being_dealloced)
$__internal_2_$__cuda_sm10x_tcgen05_guardrail_trap_unallocated_columns_being_dealloced:
[----:B------:R-:W-:Y:S05]  /*a4d0*/  BPT.TRAP 0x1 ;  /* 0x000000040000795c */ /* 0x000fea0000300000 */
[----:B------:R-:W-:-:S04]  /*a4e0*/  HFMA2 R3, -RZ, RZ, 0, 0 ;  /* 0x00000000ff037431 */ /* 0x000fc800000001ff */
[----:B------:R-:W-:Y:S05]  /*a4f0*/  RET.REL.NODEC R2 `(_ZN7cutlass13device_kernelINS_4gemm6kernel13GemmUniversalIN4cute5tupleIJiiiiEEENS1_10collective13CollectiveMmaINS1_35MainloopSm100TmaUmmaWarpSpecializedILi4ELi2ELi4ENS5_IJNS4_1CILi2EEENSA_ILi1EEESC_EEEEENS5_IJNSA_ILi256EEENSA_ILi128EEESG_EEENS_10bfloat16_tENS5_IJlSC_lEEESI_SJ_NS4_8TiledMMAINS4_8MMA_AtomIJNS4_26SM100_MMA_F16BF16_2x1SM_SSISI_SI_fLi256ELi128ELNS4_4UMMA5MajorE0ELSO_0ELNSN_7ScaleInE0ELSP_0EEEEEENS4_6LayoutINS5_IJSC_SC_SC_EEENS5_IJNSA_ILi0EEESU_SU_EEEEENS5_IJNS4_10UnderscoreESX_SX_EEEEENS4_18SM100_TMA_2SM_LOADENS4_14ComposedLayoutINS4_7SwizzleILi3ELi4ELi3EEENS4_18smem_ptr_flag_bitsILi16EEENSS_INS5_IJNSA_ILi8EEENSA_ILi64EEEEEENS5_IJS17_SC_EEEEEEEvNS4_8identityES10_S1B_vS1C_EENS_8epilogue10collective18CollectiveEpilogueINS1E_23Sm100TmaWarpSpecializedILi4ELi2ELi32ELb1ELb0EEEJNS5_IJSG_SG_SG_EEENS5_IJNSS_ISG_SC_EENSS_INSA_ILi32EEESC_EEEEESI_SJ_SI_SJ_NS1E_6fusion15FusionCallbacksIS1I_NS1O_17LinearCombinationISI_fSI_fLNS_15FloatRoundStyleE2EEES1J_S1N_JEEENS4_5SM1004TMEM4LOAD26SM100_TMEM_LOAD_32dp32b32xENS4_13SM90_TMA_LOADENS11_INS12_ILi2ELi4ELi3EEES15_NSS_INS5_IJS16_S1L_EEENS5_IJS1L_SC_EEEEEEENS4_39AutoVectorizingCopyWithAssumedAlignmentILi128EEENS4_14SM90_TMA_STOREES23_S25_S25_EEEvvEEEEvNT_6ParamsE) ;  /* 0xffffff5802c07950 */ /* 0x000fea0003c3ffff */
.L_x_196:
[----:B------:R-:W-:-:S00]  /*a500*/  BRA `(.L_x_196) ;  /* 0xfffffffc00fc7947 */ /* 0x000fc0000383ffff */
[----:B------:R-:W-:-:S00]  /*a510*/  NOP ;  /* 0x0000000000007918 */ /* 0x000fc00000000000 */
        /* <DEDUP_REMOVED lines=14> */
.L_x_197:


//--------------------- .nv.global.init           --------------------------
	.section	.nv.global.init,"aw",@progbits
.nv.global.init:
	.type		$str$27,@object
	.size		$str$27,($str$28 - $str$27)
$str$27:
        /*0000*/ 	.byte	0x28, 0x61, 0x64, 0x64, 0x72, 0x65, 0x73, 0x73, 0x20, 0x26, 0x20, 0x6d, 0x61, 0x73, 0x6b, 0x29
        /*0010*/ 	.byte	0x20, 0x3d, 0x3d, 0x20, 0x30, 0x00
	.type		$str$28,@object
	.size		$str$28,($str$26 - $str$28)
$str$28:
        /*0016*/ 	.byte	0x2f, 0x74, 0x6d, 0x70, 0x2f, 0x63, 0x75, 0x74, 0x6c, 0x61, 0x73, 0x73, 0x5f, 0x73, 0x77, 0x65
        /*0026*/ 	.byte	0x65, 0x70, 0x5f, 0x73, 0x72, 0x63, 0x2f, 0x69, 0x6e, 0x63, 0x6c, 0x75, 0x64, 0x65, 0x2f, 0x63
        /*0036*/ 	.byte	0x75, 0x74, 0x65, 0x2f, 0x70, 0x6f, 0x69, 0x6e, 0x74, 0x65, 0x72, 0x5f, 0x66, 0x6c, 0x61, 0x67
        /*0046*/ 	.byte	0x67, 0x65, 0x64, 0x2e, 0x68, 0x70, 0x70, 0x00
	.type		$str$26,@object
	.size		$str$26,($str$25 - $str$26)
$str$26:
        /*004e*/ 	.byte	0x2f, 0x74, 0x6d, 0x70, 0x2f, 0x63, 0x75, 0x74, 0x6c, 0x61, 0x73, 0x73, 0x5f, 0x73, 0x77, 0x65
        /*005e*/ 	.byte	0x65, 0x70, 0x5f, 0x73, 0x72, 0x63, 0x2f, 0x69, 0x6e, 0x63, 0x6c, 0x75, 0x64, 0x65, 0x2f, 0x63
        /*006e*/ 	.byte	0x75, 0x74, 0x65, 0x2f, 0x61, 0x74, 0x6f, 0x6d, 0x2f, 0x63, 0x6f, 0x70, 0x79, 0x5f, 0x74, 0x72
        /*007e*/ 	.byte	0x61, 0x69, 0x74, 0x73, 0x5f, 0x73, 0x6d, 0x31, 0x30, 0x30, 0x2e, 0x68, 0x70, 0x70, 0x00
	.type		$str$25,@object
	.size		$str$25,(__unnamed_1 - $str$25)
$str$25:
        /*008d*/ 	.byte	0x28, 0x28, 0x75, 0x69, 0x6e, 0x74, 0x33, 0x32, 0x5f, 0x74, 0x28, 0x74, 0x68, 0x72, 0x65, 0x61
        /*009d*/ 	.byte	0x64, 0x49, 0x64, 0x78, 0x2e, 0x78, 0x29, 0x20, 0x2f, 0x20, 0x33, 0x32, 0x29, 0x20, 0x25, 0x20
        /*00ad*/ 	.byte	0x34, 0x29, 0x20, 0x3d, 0x3d, 0x20, 0x28, 0x28, 0x28, 0x74, 0x6d, 0x65, 0x6d, 0x5f, 0x61, 0x64
        /*00bd*/ 	.byte	0x64, 0x72, 0x20, 0x3e, 0x3e, 0x20, 0x31, 0x36, 0x29, 0x20, 0x2f, 0x20, 0x33, 0x32, 0x29, 0x20
        /*00cd*/ 	.byte	0x25, 0x20, 0x34, 0x29, 0x00
	.type		__unnamed_1,@object
	.size		__unnamed_1,(__unnamed_2 - __unnamed_1)
__unnamed_1:
        /*00d2*/ 	.byte	0x61, 0x75, 0x74, 0x6f, 0x20, 0x63, 0x75, 0x74, 0x65, 0x3a, 0x3a, 0x61, 0x73, 0x5f, 0x70, 0x6f
        /* <DEDUP_REMOVED lines=24> */
        /*0262*/ 	.byte	0x34, 0x30, 0x39, 0x36, 0x3e, 0x3e, 0x3e, 0x3e, 0x5d, 0x00
	.type		__unnamed_2,@object
	.size		__unnamed_2,(.L_2 - __unnamed_2)
__unnamed_2:
        /* <DEDUP_REMOVED lines=42> */
        /*050c*/ 	.byte	0x3e, 0x3e, 0x5d, 0x00
.L_2:


//--------------------- .nv.shared._ZN7cutlass13device_kernelINS_4gemm6kernel13GemmUniversalIN4cute5tupleIJiiiiEEENS1_10collective13CollectiveMmaINS1_35MainloopSm100TmaUmmaWarpSpecializedILi4ELi2ELi4ENS5_IJNS4_1CILi2EEENSA_ILi1EEESC_EEEEENS5_IJNSA_ILi256EEENSA_ILi128EEESG_EEENS_10bfloat16_tENS5_IJlSC_lEEESI_SJ_NS4_8TiledMMAINS4_8MMA_AtomIJNS4_26SM100_MMA_F16BF16_2x1SM_SSISI_SI_fLi256ELi128ELNS4_4UMMA5MajorE0ELSO_0ELNSN_7ScaleInE0ELSP_0EEEEEENS4_6LayoutINS5_IJSC_SC_SC_EEENS5_IJNSA_ILi0EEESU_SU_EEEEENS5_IJNS4_10UnderscoreESX_SX_EEEEENS4_18SM100_TMA_2SM_LOADENS4_14ComposedLayoutINS4_7SwizzleILi3ELi4ELi3EEENS4_18smem_ptr_flag_bitsILi16EEENSS_INS5_IJNSA_ILi8EEENSA_ILi64EEEEEENS5_IJS17_SC_EEEEEEEvNS4_8identityES10_S1B_vS1C_EENS_8epilogue10collective18CollectiveEpilogueINS1E_23Sm100TmaWarpSpecializedILi4ELi2ELi32ELb1ELb0EEEJNS5_IJSG_SG_SG_EEENS5_IJNSS_ISG_SC_EENSS_INSA_ILi32EEESC_EEEEESI_SJ_SI_SJ_NS1E_6fusion15FusionCallbacksIS1I_NS1O_17LinearCombinationISI_fSI_fLNS_15FloatRoundStyleE2EEES1J_S1N_JEEENS4_5SM1004TMEM4LOAD26SM100_TMEM_LOAD_32dp32b32xENS4_13SM90_TMA_LOADENS11_INS12_ILi2ELi4ELi3EEES15_NSS_INS5_IJS16_S1L_EEENS5_IJS1L_SC_EEEEEEENS4_39AutoVectorizingCopyWithAssumedAlignmentILi128EEENS4_14SM90_TMA_STOREES23_S25_S25_EEEvvEEEEvNT_6ParamsE --------------------------
	.section	.nv.shared._ZN7cutlass13device_kernelINS_4gemm6kernel13GemmUniversalIN4cute5tupleIJiiiiEEENS1_10collective13CollectiveMmaINS1_35MainloopSm100TmaUmmaWarpSpecializedILi4ELi2ELi4ENS5_IJNS4_1CILi2EEENSA_ILi1EEESC_EEEEENS5_IJNSA_ILi256EEENSA_ILi128EEESG_EEENS_10bfloat16_tENS5_IJlSC_lEEESI_SJ_NS4_8TiledMMAINS4_8MMA_AtomIJNS4_26SM100_MMA_F16BF16_2x1SM_SSISI_SI_fLi256ELi128ELNS4_4UMMA5MajorE0ELSO_0ELNSN_7ScaleInE0ELSP_0EEEEEENS4_6LayoutINS5_IJSC_SC_SC_EEENS5_IJNSA_ILi0EEESU_SU_EEEEENS5_IJNS4_10UnderscoreESX_SX_EEEEENS4_18SM100_TMA_2SM_LOADENS4_14ComposedLayoutINS4_7SwizzleILi3ELi4ELi3EEENS4_18smem_ptr_flag_bitsILi16EEENSS_INS5_IJNSA_ILi8EEENSA_ILi64EEEEEENS5_IJS17_SC_EEEEEEEvNS4_8identityES10_S1B_vS1C_EENS_8epilogue10collective18CollectiveEpilogueINS1E_23Sm100TmaWarpSpecializedILi4ELi2ELi32ELb1ELb0EEEJNS5_IJSG_SG_SG_EEENS5_IJNSS_ISG_SC_EENSS_INSA_ILi32EEESC_EEEEESI_SJ_SI_SJ_NS1E_6fusion15FusionCallbacksIS1I_NS1O_17LinearCombinationISI_fSI_fLNS_15FloatRoundStyleE2EEES1J_S1N_JEEENS4_5SM1004TMEM4LOAD26SM100_TMEM_LOAD_32dp32b32xENS4_13SM90_TMA_LOADENS11_INS12_ILi2ELi4ELi3EEES15_NSS_INS5_IJS16_S1L_EEENS5_IJS1L_SC_EEEEEEENS4_39AutoVectorizingCopyWithAssumedAlignmentILi128EEENS4_14SM90_TMA_STOREES23_S25_S25_EEEvvEEEEvNT_6ParamsE,"aw",@nobits
	.sectionflags	@""
	.align	16
	.zero		1024


//--------------------- .nv.shared.reserved.0     --------------------------
	.section	.nv.shared.reserved.0,"aw",@nobits
	.weak		__nv_reservedSMEM_offset_0_alias
	.size		__nv_reservedSMEM_offset_0_alias, 0, 64
	.other		__nv_reservedSMEM_offset_0_alias,@"STO_CUDA_RESERVED_SHARED STV_DEFAULT"
__nv_reservedSMEM_offset_0_alias:
	.zero		0
.nv.shared.reserved.0:
	.zero		64
	.weak		__nv_reservedSMEM_tcgen05_partition
	.type		__nv_reservedSMEM_tcgen05_partition,@object
	.size		__nv_reservedSMEM_tcgen05_partition,(.L_0 - __nv_reservedSMEM_tcgen05_partition)
__nv_reservedSMEM_tcgen05_partition:
	.zero		32
.L_0:


//--------------------- .nv.global                --------------------------
	.section	.nv.global,"aw",@nobits
.nv.global:
	.type		_ZN39_INTERNAL_fe9f68dd_4_k_cu_ddaa0a6f_82314cute1_E,@object
	.size		_ZN39_INTERNAL_fe9f68dd_4_k_cu_ddaa0a6f_82314cute1_E,(_ZN39_INTERNAL_fe9f68dd_4_k_cu_ddaa0a6f_82314cuda3std3__45__cpo6cbeginE - _ZN39_INTERNAL_fe9f68dd_4_k_cu_ddaa0a6f_82314cute1_E)
_ZN39_INTERNAL_fe9f68dd_4_k_cu_ddaa0a6f_82314cute1_E:
	.zero		1
	.type		_ZN39_INTERNAL_fe9f68dd_4_k_cu_ddaa0a6f_82314cuda3std3__45__cpo6cbeginE,@object
	.size		_ZN39_INTERNAL_fe9f68dd_4_k_cu_ddaa0a6f_82314cuda3std3__45__cpo6cbeginE,(_ZN39_INTERNAL_fe9f68dd_4_k_cu_ddaa0a6f_82314cuda3std3__48in_placeE - _ZN39_INTERNAL_fe9f68dd_4_k_cu_ddaa0a6f_82314cuda3std3__45__cpo6cbeginE)
_ZN39_INTERNAL_fe9f68dd_4_k_cu_ddaa0a6f_82314cuda3std3__45__cpo6cbeginE:
	.zero		1
	.type		_ZN39_INTERNAL_fe9f68dd_4_k_cu_ddaa0a6f_82314cuda3std3__48in_placeE,@object
	.size		_ZN39_INTERNAL_fe9f68dd_4_k_cu_ddaa0a6f_82314cuda3std3__48in_placeE,(_ZN39_INTERNAL_fe9f68dd_4_k_cu_ddaa0a6f_82314cuda3std6ranges3__45__cpo9iter_moveE - _ZN39_INTERNAL_fe9f68dd_4_k_cu_ddaa0a6f_82314cuda3std3__48in_placeE)
_ZN39_INTERNAL_fe9f68dd_4_k_cu_ddaa0a6f_82314cuda3std3__48in_placeE:
	.zero		1
	.type		_ZN39_INTERNAL_fe9f68dd_4_k_cu_ddaa0a6f_82314cuda3std6ranges3__45__cpo9iter_moveE,@object
	.size		_ZN39_INTERNAL_fe9f68dd_4_k_cu_ddaa0a6f_82314cuda3std6ranges3__45__cpo9iter_moveE,(_ZN39_INTERNAL_fe9f68dd_4_k_cu_ddaa0a6f_82314cuda3std3__45__cpo5beginE - _ZN39_INTERNAL_fe9f68dd_4_k_cu_ddaa0a6f_82314cuda3std6ranges3__45__cpo9iter_moveE)
_ZN39_INTERNAL_fe9f68dd_4_k_cu_ddaa0a6f_82314cuda3std6ranges3__45__cpo9iter_moveE:
	.zero		1
	.type		_ZN39_INTERNAL_fe9f68dd_4_k_cu_ddaa0a6f_82314cuda3std3__45__cpo5beginE,@object
	.size		_ZN39_INTERNAL_fe9f68dd_4_k_cu_ddaa0a6f_82314cuda3std3__45__cpo5beginE,(_ZN39_INTERNAL_fe9f68dd_4_k_cu_ddaa0a6f_82314cuda3std3__441_GLOBAL__N__fe9f68dd_4_k_cu_ddaa0a6f_82316ignoreE - _ZN39_INTERNAL_fe9f68dd_4_k_cu_ddaa0a6f_82314cuda3std3__45__cpo5beginE)
_ZN39_INTERNAL_fe9f68dd_4_k_cu_ddaa0a6f_82314cuda3std3__45__cpo5beginE:
	.zero		1
	.type		_ZN39_INTERNAL_fe9f68dd_4_k_cu_ddaa0a6f_82314cuda3std3__441_GLOBAL__N__fe9f68dd_4_k_cu_ddaa0a6f_82316ignoreE,@object
	.size		_ZN39_INTERNAL_fe9f68dd_4_k_cu_ddaa0a6f_82314cuda3std3__441_GLOBAL__N__fe9f68dd_4_k_cu_ddaa0a6f_82316ignoreE,(_ZN39_INTERNAL_fe9f68dd_4_k_cu_ddaa0a6f_82314cute7productE - _ZN39_INTERNAL_fe9f68dd_4_k_cu_ddaa0a6f_82314cuda3std3__441_GLOBAL__N__fe9f68dd_4_k_cu_ddaa0a6f_82316ignoreE)
_ZN39_INTERNAL_fe9f68dd_4_k_cu_ddaa0a6f_82314cuda3std3__441_GLOBAL__N__fe9f68dd_4_k_cu_ddaa0a6f_82316ignoreE:
	.zero		1
	.type		_ZN39_INTERNAL_fe9f68dd_4_k_cu_ddaa0a6f_82314cute7productE,@object
	.size		_ZN39_INTERNAL_fe9f68dd_4_k_cu_ddaa0a6f_82314cute7productE,(_ZN39_INTERNAL_fe9f68dd_4_k_cu_ddaa0a6f_82314cuda3std3__45__cpo3endE - _ZN39_INTERNAL_fe9f68dd_4_k_cu_ddaa0a6f_82314cute7productE)
_ZN39_INTERNAL_fe9f68dd_4_k_cu_ddaa0a6f_82314cute7productE:
	.zero		1
	.type		_ZN39_INTERNAL_fe9f68dd_4_k_cu_ddaa0a6f_82314cuda3std3__45__cpo3endE,@object
	.size		_ZN39_INTERNAL_fe9f68dd_4_k_cu_ddaa0a6f_82314cuda3std3__45__cpo3endE,(_ZN39_INTERNAL_fe9f68dd_4_k_cu_ddaa0a6f_82314cuda3std3__419piecewise_constructE - _ZN39_INTERNAL_fe9f68dd_4_k_cu_ddaa0a6f_82314cuda3std3__45__cpo3endE)
_ZN39_INTERNAL_fe9f68dd_4_k_cu_ddaa0a6f_82314cuda3std3__45__cpo3endE:
	.zero		1
	.type		_ZN39_INTERNAL_fe9f68dd_4_k_cu_ddaa0a6f_82314cuda3std3__419piecewise_constructE,@object
	.size		_ZN39_INTERNAL_fe9f68dd_4_k_cu_ddaa0a6f_82314cuda3std3__419piecewise_constructE,(_ZN39_INTERNAL_fe9f68dd_4_k_cu_ddaa0a6f_82314cuda3std3__45__cpo4cendE - _ZN39_INTERNAL_fe9f68dd_4_k_cu_ddaa0a6f_82314cuda3std3__419piecewise_constructE)
_ZN39_INTERNAL_fe9f68dd_4_k_cu_ddaa0a6f_82314cuda3std3__419piecewise_constructE:
	.zero		1
	.type		_ZN39_INTERNAL_fe9f68dd_4_k_cu_ddaa0a6f_82314cuda3std3__45__cpo4cendE,@object
	.size		_ZN39_INTERNAL_fe9f68dd_4_k_cu_ddaa0a6f_82314cuda3std3__45__cpo4cendE,(_ZN39_INTERNAL_fe9f68dd_4_k_cu_ddaa0a6f_82314cuda3std6ranges3__45__cpo4swapE - _ZN39_INTERNAL_fe9f68dd_4_k_cu_ddaa0a6f_82314cuda3std3__45__cpo4cendE)
_ZN39_INTERNAL_fe9f68dd_4_k_cu_ddaa0a6f_82314cuda3std3__45__cpo4cendE:
	.zero		1
	.type		_ZN39_INTERNAL_fe9f68dd_4_k_cu_ddaa0a6f_82314cuda3std6ranges3__45__cpo4swapE,@object
	.size		_ZN39_INTERNAL_fe9f68dd_4_k_cu_ddaa0a6f_82314cuda3std6ranges3__45__cpo4swapE,(.L_10 - _ZN39_INTERNAL_fe9f68dd_4_k_cu_ddaa0a6f_82314cuda3std6ranges3__45__cpo4swapE)
_ZN39_INTERNAL_fe9f68dd_4_k_cu_ddaa0a6f_82314cuda3std6ranges3__45__cpo4swapE:
	.zero		1
.L_10:


//--------------------- .nv.constant0._ZN7cutlass13device_kernelINS_4gemm6kernel13GemmUniversalIN4cute5tupleIJiiiiEEENS1_10collective13CollectiveMmaINS1_35MainloopSm100TmaUmmaWarpSpecializedILi4ELi2ELi4ENS5_IJNS4_1CILi2EEENSA_ILi1EEESC_EEEEENS5_IJNSA_ILi256EEENSA_ILi128EEESG_EEENS_10bfloat16_tENS5_IJlSC_lEEESI_SJ_NS4_8TiledMMAINS4_8MMA_AtomIJNS4_26SM100_MMA_F16BF16_2x1SM_SSISI_SI_fLi256ELi128ELNS4_4UMMA5MajorE0ELSO_0ELNSN_7ScaleInE0ELSP_0EEEEEENS4_6LayoutINS5_IJSC_SC_SC_EEENS5_IJNSA_ILi0EEESU_SU_EEEEENS5_IJNS4_10UnderscoreESX_SX_EEEEENS4_18SM100_TMA_2SM_LOADENS4_14ComposedLayoutINS4_7SwizzleILi3ELi4ELi3EEENS4_18smem_ptr_flag_bitsILi16EEENSS_INS5_IJNSA_ILi8EEENSA_ILi64EEEEEENS5_IJS17_SC_EEEEEEEvNS4_8identityES10_S1B_vS1C_EENS_8epilogue10collective18CollectiveEpilogueINS1E_23Sm100TmaWarpSpecializedILi4ELi2ELi32ELb1ELb0EEEJNS5_IJSG_SG_SG_EEENS5_IJNSS_ISG_SC_EENSS_INSA_ILi32EEESC_EEEEESI_SJ_SI_SJ_NS1E_6fusion15FusionCallbacksIS1I_NS1O_17LinearCombinationISI_fSI_fLNS_15FloatRoundStyleE2EEES1J_S1N_JEEENS4_5SM1004TMEM4LOAD26SM100_TMEM_LOAD_32dp32b32xENS4_13SM90_TMA_LOADENS11_INS12_ILi2ELi4ELi3EEES15_NSS_INS5_IJS16_S1L_EEENS5_IJS1L_SC_EEEEEEENS4_39AutoVectorizingCopyWithAssumedAlignmentILi128EEENS4_14SM90_TMA_STOREES23_S25_S25_EEEvvEEEEvNT_6ParamsE --------------------------
	.section	.nv.constant0._ZN7cutlass13device_kernelINS_4gemm6kernel13GemmUniversalIN4cute5tupleIJiiiiEEENS1_10collective13CollectiveMmaINS1_35MainloopSm100TmaUmmaWarpSpecializedILi4ELi2ELi4ENS5_IJNS4_1CILi2EEENSA_ILi1EEESC_EEEEENS5_IJNSA_ILi256EEENSA_ILi128EEESG_EEENS_10bfloat16_tENS5_IJlSC_lEEESI_SJ_NS4_8TiledMMAINS4_8MMA_AtomIJNS4_26SM100_MMA_F16BF16_2x1SM_SSISI_SI_fLi256ELi128ELNS4_4UMMA5MajorE0ELSO_0ELNSN_7ScaleInE0ELSP_0EEEEEENS4_6LayoutINS5_IJSC_SC_SC_EEENS5_IJNSA_ILi0EEESU_SU_EEEEENS5_IJNS4_10UnderscoreESX_SX_EEEEENS4_18SM100_TMA_2SM_LOADENS4_14ComposedLayoutINS4_7SwizzleILi3ELi4ELi3EEENS4_18smem_ptr_flag_bitsILi16EEENSS_INS5_IJNSA_ILi8EEENSA_ILi64EEEEEENS5_IJS17_SC_EEEEEEEvNS4_8identityES10_S1B_vS1C_EENS_8epilogue10collective18CollectiveEpilogueINS1E_23Sm100TmaWarpSpecializedILi4ELi2ELi32ELb1ELb0EEEJNS5_IJSG_SG_SG_EEENS5_IJNSS_ISG_SC_EENSS_INSA_ILi32EEESC_EEEEESI_SJ_SI_SJ_NS1E_6fusion15FusionCallbacksIS1I_NS1O_17LinearCombinationISI_fSI_fLNS_15FloatRoundStyleE2EEES1J_S1N_JEEENS4_5SM1004TMEM4LOAD26SM100_TMEM_LOAD_32dp32b32xENS4_13SM90_TMA_LOADENS11_INS12_ILi2ELi4ELi3EEES15_NSS_INS5_IJS16_S1L_EEENS5_IJS1L_SC_EEEEEEENS4_39AutoVectorizingCopyWithAssumedAlignmentILi128EEENS4_14SM90_TMA_STOREES23_S25_S25_EEEvvEEEEvNT_6ParamsE,"a",@progbits
	.sectionflags	@""
	.align	4
.nv.constant0._ZN7cutlass13device_kernelINS_4gemm6kernel13GemmUniversalIN4cute5tupleIJiiiiEEENS1_10collective13CollectiveMmaINS1_35MainloopSm100TmaUmmaWarpSpecializedILi4ELi2ELi4ENS5_IJNS4_1CILi2EEENSA_ILi1EEESC_EEEEENS5_IJNSA_ILi256EEENSA_ILi128EEESG_EEENS_10bfloat16_tENS5_IJlSC_lEEESI_SJ_NS4_8TiledMMAINS4_8MMA_AtomIJNS4_26SM100_MMA_F16BF16_2x1SM_SSISI_SI_fLi256ELi128ELNS4_4UMMA5MajorE0ELSO_0ELNSN_7ScaleInE0ELSP_0EEEEEENS4_6LayoutINS5_IJSC_SC_SC_EEENS5_IJNSA_ILi0EEESU_SU_EEEEENS5_IJNS4_10UnderscoreESX_SX_EEEEENS4_18SM100_TMA_2SM_LOADENS4_14ComposedLayoutINS4_7SwizzleILi3ELi4ELi3EEENS4_18smem_ptr_flag_bitsILi16EEENSS_INS5_IJNSA_ILi8EEENSA_ILi64EEEEEENS5_IJS17_SC_EEEEEEEvNS4_8identityES10_S1B_vS1C_EENS_8epilogue10collective18CollectiveEpilogueINS1E_23Sm100TmaWarpSpecializedILi4ELi2ELi32ELb1ELb0EEEJNS5_IJSG_SG_SG_EEENS5_IJNSS_ISG_SC_EENSS_INSA_ILi32EEESC_EEEEESI_SJ_SI_SJ_NS1E_6fusion15FusionCallbacksIS1I_NS1O_17LinearCombinationISI_fSI_fLNS_15FloatRoundStyleE2EEES1J_S1N_JEEENS4_5SM1004TMEM4LOAD26SM100_TMEM_LOAD_32dp32b32xENS4_13SM90_TMA_LOADENS11_INS12_ILi2ELi4ELi3EEES15_NSS_INS5_IJS16_S1L_EEENS5_IJS1L_SC_EEEEEEENS4_39AutoVectorizingCopyWithAssumedAlignmentILi128EEENS4_14SM90_TMA_STOREES23_S25_S25_EEEvvEEEEvNT_6ParamsE:
	.zero		2944


//--------------------- SYMBOLS --------------------------

	.type		.nv.reservedSmem.offset0,@object
	.size		.nv.reservedSmem.offset0,0x4
	.type		.nv.reservedSmem.cap,@object
	.size		.nv.reservedSmem.cap,0x4
	.type		__assertfail,@function
